// auto-generated by cutlass_sweep.gemm — config: {"arch": "sm_100", "cluster_m": 1, "cluster_n": 1, "dtype": "e5m2", "stages": 5, "tile_k": 128, "tile_m": 128, "tile_n": 128}
#include "cutlass/cutlass.h"
#include "cutlass/gemm/collective/collective_builder.hpp"
#include "cutlass/gemm/device/gemm_universal_adapter.h"
#include "cutlass/gemm/kernel/gemm_universal.hpp"
#include "cutlass/epilogue/collective/collective_builder.hpp"

using ElemA = cutlass::float_e5m2_t;
using ElemB = cutlass::float_e5m2_t;
using ElemCD = cutlass::float_e5m2_t;
using Acc  = float;
using TileShape    = cute::Shape<cute::_128, cute::_128, cute::_128>;
using ClusterShape = cute::Shape<cute::_1, cute::_1, cute::_1>;

using CollectiveEpilogue = typename cutlass::epilogue::collective::CollectiveBuilder<
    cutlass::arch::Sm100, cutlass::arch::OpClassTensorOp,
    TileShape, ClusterShape,
    cutlass::epilogue::collective::EpilogueTileAuto,
    Acc, Acc,
    ElemCD, cutlass::layout::RowMajor, 128 / cutlass::sizeof_bits<ElemCD>::value,
    ElemCD, cutlass::layout::RowMajor, 128 / cutlass::sizeof_bits<ElemCD>::value,
    cutlass::epilogue::collective::EpilogueScheduleAuto
  >::CollectiveOp;

using CollectiveMainloop = typename cutlass::gemm::collective::CollectiveBuilder<
    cutlass::arch::Sm100, cutlass::arch::OpClassTensorOp,
    ElemA, cutlass::layout::RowMajor, 128 / cutlass::sizeof_bits<ElemA>::value,
    ElemB, cutlass::layout::ColumnMajor, 128 / cutlass::sizeof_bits<ElemB>::value,
    Acc,
    TileShape, ClusterShape,
    cutlass::gemm::collective::StageCount<5>,
    cutlass::gemm::collective::KernelScheduleAuto
  >::CollectiveOp;

using GemmKernel = cutlass::gemm::kernel::GemmUniversal<
    cute::Shape<int,int,int,int>,
    CollectiveMainloop,
    CollectiveEpilogue
>;
using Gemm = cutlass::gemm::device::GemmUniversalAdapter<GemmKernel>;

// Force the device kernel symbol into the cubin without needing a host main.
auto* _anchor = &cutlass::device_kernel<GemmKernel>;


// ===== COMPILED SASS (sm_100a) =====

	.target	sm_100a

	.elftype	@"ET_EXEC"


//--------------------- .note.nv.tkinfo           --------------------------
	.section	.note.nv.tkinfo,"",@"SHT_NOTE"
	.sectionflags	@"SHF_NOTE_NV_TKINFO"
	.tkinfo
        /*0018*/ 	.word	0x00000002
        /*0030*/ 	.string	""
        /*0030*/ 	.string	"ptxas"
        /*0030*/ 	.string	"Cuda compilation tools, release 13.0, V13.0.88"
        /*0030*/ 	.string	"Build cuda_13.0.r13.0/compiler.36424714_0"
        /*0030*/ 	.string	"-arch sm_100a -m 64 "



//--------------------- .note.nv.cuinfo           --------------------------
	.section	.note.nv.cuinfo,"",@"SHT_NOTE"
	.sectionflags	@"SHF_NOTE_NV_CUINFO"
        /*0018*/ 	.short	0x0002
        /*001a*/ 	.short	0x0064
        /*001c*/ 	.short	0x0082
	.zero		2


//--------------------- .nv.info                  --------------------------
	.section	.nv.info,"",@"SHT_CUDA_INFO"
	.align	4


	//----- nvinfo : EIATTR_REGCOUNT
	.align		4
        /*0000*/ 	.byte	0x04, 0x2f
        /*0002*/ 	.short	(.L_19 - .L_18)
	.align		4
.L_18:
        /*0004*/ 	.word	index@(_ZN7cutlass13device_kernelINS_4gemm6kernel13GemmUniversalIN4cute5tupleIJiiiiEEENS1_10collective13CollectiveMmaINS1_35MainloopSm100TmaUmmaWarpSpecializedILi5ELi2ELi4ENS5_IJNS4_1CILi1EEESB_SB_EEEEENS5_IJNSA_ILi128EEESE_SE_EEENS_12float_e5m2_tENS5_IJlSB_lEEESG_SH_NS4_8TiledMMAINS4_8MMA_AtomIJNS4_10MMA_TraitsINS4_19SM100_MMA_F8F6F4_SSEJSG_SG_fSE_SE_NS4_17integral_constantINS4_4UMMA5MajorELSO_0EEESP_NSM_INSN_7ScaleInELSQ_0EEESR_EEEEEENS4_6LayoutISC_NS5_IJNSA_ILi0EEESV_SV_EEEEENS5_IJNS4_10UnderscoreESY_SY_EEEEENS4_13SM90_TMA_LOADENS4_14ComposedLayoutINS4_7SwizzleILi3ELi4ELi3EEENS4_18smem_ptr_flag_bitsILi8EEENSU_INS5_IJNSA_ILi8EEESE_EEENS5_IJSE_SB_EEEEEEEvNS4_8identityES11_S1B_vS1C_EENS_8epilogue10collective18CollectiveEpilogueINS1E_23Sm100TmaWarpSpecializedILi2ELi2ELi64ELb0ELb0EEEJSF_NS5_IJNSU_ISE_SB_EENSU_INSA_ILi64EEESB_EEEEESG_SH_SG_SH_NS1E_6fusion15FusionCallbacksIS1I_NS1N_17LinearCombinationISG_fSG_fLNS_15FloatRoundStyleE2EEESF_S1M_JEEENS4_5SM1004TMEM4LOAD26SM100_TMEM_LOAD_32dp32b64xES11_NS12_INS13_ILi2ELi4ELi3EEES16_NSU_INS5_IJS17_S1K_EEENS5_IJS1K_SB_EEEEEEENS4_39AutoVectorizingCopyWithAssumedAlignmentILi128EEENS4_14SM90_TMA_STOREES21_S23_S23_EEEvvEEEEvNT_6ParamsE)
        /*0008*/ 	.word	0x000000e0


	//----- nvinfo : EIATTR_FRAME_SIZE
	.align		4
.L_19:
        /*000c*/ 	.byte	0x04, 0x11
        /*000e*/ 	.short	(.L_21 - .L_20)
	.align		4
.L_20:
        /*0010*/ 	.word	index@($__internal_2_$__cuda_sm10x_tcgen05_guardrail_trap_unallocated_columns_being_dealloced)
        /*0014*/ 	.word	0x00000000


	//----- nvinfo : EIATTR_FRAME_SIZE
	.align		4
.L_21:
        /*0018*/ 	.byte	0x04, 0x11
        /*001a*/ 	.short	(.L_23 - .L_22)
	.align		4
.L_22:
        /*001c*/ 	.word	index@($__internal_1_$__cuda_sm10x_tcgen05_guardrail_trap_phase_invalid_during_alloc)
        /*0020*/ 	.word	0x00000000


	//----- nvinfo : EIATTR_FRAME_SIZE
	.align		4
.L_23:
        /*0024*/ 	.byte	0x04, 0x11
        /*0026*/ 	.short	(.L_25 - .L_24)
	.align		4
.L_24:
        /*0028*/ 	.word	index@($__internal_0_$__cuda_sm10x_tcgen05_guardrail_trap_col_being_dealloced_not_returned_by_alloc)
        /*002c*/ 	.word	0x00000000


	//----- nvinfo : EIATTR_FRAME_SIZE
	.align		4
.L_25:
        /*0030*/ 	.byte	0x04, 0x11
        /*0032*/ 	.short	(.L_27 - .L_26)
	.align		4
.L_26:
        /*0034*/ 	.word	index@(_ZN7cutlass13device_kernelINS_4gemm6kernel13GemmUniversalIN4cute5tupleIJiiiiEEENS1_10collective13CollectiveMmaINS1_35MainloopSm100TmaUmmaWarpSpecializedILi5ELi2ELi4ENS5_IJNS4_1CILi1EEESB_SB_EEEEENS5_IJNSA_ILi128EEESE_SE_EEENS_12float_e5m2_tENS5_IJlSB_lEEESG_SH_NS4_8TiledMMAINS4_8MMA_AtomIJNS4_10MMA_TraitsINS4_19SM100_MMA_F8F6F4_SSEJSG_SG_fSE_SE_NS4_17integral_constantINS4_4UMMA5MajorELSO_0EEESP_NSM_INSN_7ScaleInELSQ_0EEESR_EEEEEENS4_6LayoutISC_NS5_IJNSA_ILi0EEESV_SV_EEEEENS5_IJNS4_10UnderscoreESY_SY_EEEEENS4_13SM90_TMA_LOADENS4_14ComposedLayoutINS4_7SwizzleILi3ELi4ELi3EEENS4_18smem_ptr_flag_bitsILi8EEENSU_INS5_IJNSA_ILi8EEESE_EEENS5_IJSE_SB_EEEEEEEvNS4_8identityES11_S1B_vS1C_EENS_8epilogue10collective18CollectiveEpilogueINS1E_23Sm100TmaWarpSpecializedILi2ELi2ELi64ELb0ELb0EEEJSF_NS5_IJNSU_ISE_SB_EENSU_INSA_ILi64EEESB_EEEEESG_SH_SG_SH_NS1E_6fusion15FusionCallbacksIS1I_NS1N_17LinearCombinationISG_fSG_fLNS_15FloatRoundStyleE2EEESF_S1M_JEEENS4_5SM1004TMEM4LOAD26SM100_TMEM_LOAD_32dp32b64xES11_NS12_INS13_ILi2ELi4ELi3EEES16_NSU_INS5_IJS17_S1K_EEENS5_IJS1K_SB_EEEEEEENS4_39AutoVectorizingCopyWithAssumedAlignmentILi128EEENS4_14SM90_TMA_STOREES21_S23_S23_EEEvvEEEEvNT_6ParamsE)
        /*0038*/ 	.word	0x00000000


	//----- nvinfo : EIATTR_MIN_STACK_SIZE
	.align		4
.L_27:
        /*003c*/ 	.byte	0x04, 0x12
        /*003e*/ 	.short	(.L_29 - .L_28)
	.align		4
.L_28:
        /*0040*/ 	.word	index@(_ZN7cutlass13device_kernelINS_4gemm6kernel13GemmUniversalIN4cute5tupleIJiiiiEEENS1_10collective13CollectiveMmaINS1_35MainloopSm100TmaUmmaWarpSpecializedILi5ELi2ELi4ENS5_IJNS4_1CILi1EEESB_SB_EEEEENS5_IJNSA_ILi128EEESE_SE_EEENS_12float_e5m2_tENS5_IJlSB_lEEESG_SH_NS4_8TiledMMAINS4_8MMA_AtomIJNS4_10MMA_TraitsINS4_19SM100_MMA_F8F6F4_SSEJSG_SG_fSE_SE_NS4_17integral_constantINS4_4UMMA5MajorELSO_0EEESP_NSM_INSN_7ScaleInELSQ_0EEESR_EEEEEENS4_6LayoutISC_NS5_IJNSA_ILi0EEESV_SV_EEEEENS5_IJNS4_10UnderscoreESY_SY_EEEEENS4_13SM90_TMA_LOADENS4_14ComposedLayoutINS4_7SwizzleILi3ELi4ELi3EEENS4_18smem_ptr_flag_bitsILi8EEENSU_INS5_IJNSA_ILi8EEESE_EEENS5_IJSE_SB_EEEEEEEvNS4_8identityES11_S1B_vS1C_EENS_8epilogue10collective18CollectiveEpilogueINS1E_23Sm100TmaWarpSpecializedILi2ELi2ELi64ELb0ELb0EEEJSF_NS5_IJNSU_ISE_SB_EENSU_INSA_ILi64EEESB_EEEEESG_SH_SG_SH_NS1E_6fusion15FusionCallbacksIS1I_NS1N_17LinearCombinationISG_fSG_fLNS_15FloatRoundStyleE2EEESF_S1M_JEEENS4_5SM1004TMEM4LOAD26SM100_TMEM_LOAD_32dp32b64xES11_NS12_INS13_ILi2ELi4ELi3EEES16_NSU_INS5_IJS17_S1K_EEENS5_IJS1K_SB_EEEEEEENS4_39AutoVectorizingCopyWithAssumedAlignmentILi128EEENS4_14SM90_TMA_STOREES21_S23_S23_EEEvvEEEEvNT_6ParamsE)
        /*0044*/ 	.word	0x00000000
.L_29:


//--------------------- .nv.compat                --------------------------
	.section	.nv.compat,"",@"SHT_CUDA_COMPAT_INFO"
	.align	4
        /*0000*/ 	.byte	0x02, 0x09, 0x01, 0x00, 0x02, 0x02, 0x02, 0x00, 0x02, 0x05, 0x05, 0x00, 0x03, 0x07, 0x01, 0x01
        /*0010*/ 	.byte	0x02, 0x03, 0x01, 0x00, 0x02, 0x06, 0x01, 0x00, 0x04, 0x0b, 0x08, 0x00, 0x09, 0x00, 0x00, 0x00
        /*0020*/ 	.byte	0x00, 0x00, 0x00, 0x00


//--------------------- .nv.info._ZN7cutlass13device_kernelINS_4gemm6kernel13GemmUniversalIN4cute5tupleIJiiiiEEENS1_10collective13CollectiveMmaINS1_35MainloopSm100TmaUmmaWarpSpecializedILi5ELi2ELi4ENS5_IJNS4_1CILi1EEESB_SB_EEEEENS5_IJNSA_ILi128EEESE_SE_EEENS_12float_e5m2_tENS5_IJlSB_lEEESG_SH_NS4_8TiledMMAINS4_8MMA_AtomIJNS4_10MMA_TraitsINS4_19SM100_MMA_F8F6F4_SSEJSG_SG_fSE_SE_NS4_17integral_constantINS4_4UMMA5MajorELSO_0EEESP_NSM_INSN_7ScaleInELSQ_0EEESR_EEEEEENS4_6LayoutISC_NS5_IJNSA_ILi0EEESV_SV_EEEEENS5_IJNS4_10UnderscoreESY_SY_EEEEENS4_13SM90_TMA_LOADENS4_14ComposedLayoutINS4_7SwizzleILi3ELi4ELi3EEENS4_18smem_ptr_flag_bitsILi8EEENSU_INS5_IJNSA_ILi8EEESE_EEENS5_IJSE_SB_EEEEEEEvNS4_8identityES11_S1B_vS1C_EENS_8epilogue10collective18CollectiveEpilogueINS1E_23Sm100TmaWarpSpecializedILi2ELi2ELi64ELb0ELb0EEEJSF_NS5_IJNSU_ISE_SB_EENSU_INSA_ILi64EEESB_EEEEESG_SH_SG_SH_NS1E_6fusion15FusionCallbacksIS1I_NS1N_17LinearCombinationISG_fSG_fLNS_15FloatRoundStyleE2EEESF_S1M_JEEENS4_5SM1004TMEM4LOAD26SM100_TMEM_LOAD_32dp32b64xES11_NS12_INS13_ILi2ELi4ELi3EEES16_NSU_INS5_IJS17_S1K_EEENS5_IJS1K_SB_EEEEEEENS4_39AutoVectorizingCopyWithAssumedAlignmentILi128EEENS4_14SM90_TMA_STOREES21_S23_S23_EEEvvEEEEvNT_6ParamsE --------------------------
	.section	.nv.info._ZN7cutlass13device_kernelINS_4gemm6kernel13GemmUniversalIN4cute5tupleIJiiiiEEENS1_10collective13CollectiveMmaINS1_35MainloopSm100TmaUmmaWarpSpecializedILi5ELi2ELi4ENS5_IJNS4_1CILi1EEESB_SB_EEEEENS5_IJNSA_ILi128EEESE_SE_EEENS_12float_e5m2_tENS5_IJlSB_lEEESG_SH_NS4_8TiledMMAINS4_8MMA_AtomIJNS4_10MMA_TraitsINS4_19SM100_MMA_F8F6F4_SSEJSG_SG_fSE_SE_NS4_17integral_constantINS4_4UMMA5MajorELSO_0EEESP_NSM_INSN_7ScaleInELSQ_0EEESR_EEEEEENS4_6LayoutISC_NS5_IJNSA_ILi0EEESV_SV_EEEEENS5_IJNS4_10UnderscoreESY_SY_EEEEENS4_13SM90_TMA_LOADENS4_14ComposedLayoutINS4_7SwizzleILi3ELi4ELi3EEENS4_18smem_ptr_flag_bitsILi8EEENSU_INS5_IJNSA_ILi8EEESE_EEENS5_IJSE_SB_EEEEEEEvNS4_8identityES11_S1B_vS1C_EENS_8epilogue10collective18CollectiveEpilogueINS1E_23Sm100TmaWarpSpecializedILi2ELi2ELi64ELb0ELb0EEEJSF_NS5_IJNSU_ISE_SB_EENSU_INSA_ILi64EEESB_EEEEESG_SH_SG_SH_NS1E_6fusion15FusionCallbacksIS1I_NS1N_17LinearCombinationISG_fSG_fLNS_15FloatRoundStyleE2EEESF_S1M_JEEENS4_5SM1004TMEM4LOAD26SM100_TMEM_LOAD_32dp32b64xES11_NS12_INS13_ILi2ELi4ELi3EEES16_NSU_INS5_IJS17_S1K_EEENS5_IJS1K_SB_EEEEEEENS4_39AutoVectorizingCopyWithAssumedAlignmentILi128EEENS4_14SM90_TMA_STOREES21_S23_S23_EEEvvEEEEvNT_6ParamsE,"",@"SHT_CUDA_INFO"
	.sectionflags	@""
	.align	4


	//----- nvinfo : EIATTR_CUDA_API_VERSION
	.align		4
        /*0000*/ 	.byte	0x04, 0x37
        /*0002*/ 	.short	(.L_31 - .L_30)
.L_30:
        /*0004*/ 	.word	0x00000082


	//----- nvinfo : EIATTR_KPARAM_INFO
	.align		4
.L_31:
        /*0008*/ 	.byte	0x04, 0x17
        /*000a*/ 	.short	(.L_33 - .L_32)
.L_32:
        /*000c*/ 	.word	0x00000000
        /*0010*/ 	.short	0x0000
        /*0012*/ 	.short	0x0000
        /*0014*/ 	.byte	0x00, 0xf0, 0x01, 0x20


	//----- nvinfo : EIATTR_AT_ENTRY_FRAGMENTS
	.align		4
.L_33:
        /*0018*/ 	.byte	0x04, 0x4f
        /*001a*/ 	.short	(.L_35 - .L_34)


	//   ....[0]....
.L_34:
        /*001c*/ 	.word	0x00000006


	//----- nvinfo : EIATTR_RESERVED_SMEM_USED
	.align		4
.L_35:
        /*0020*/ 	.byte	0x01, 0x41
	.zero		2


	//----- nvinfo : EIATTR_SPARSE_MMA_MASK
	.align		4
        /*0024*/ 	.byte	0x03, 0x50
        /*0026*/ 	.short	0x0000


	//----- nvinfo : EIATTR_TCGEN05_1CTA_USED
	.align		4
        /*0028*/ 	.byte	0x01, 0x51
	.zero		2


	//----- nvinfo : EIATTR_MAXREG_COUNT
	.align		4
        /*002c*/ 	.byte	0x03, 0x1b
        /*002e*/ 	.short	0x00ff


	//----- nvinfo : EIATTR_NUM_BARRIERS
	.align		4
        /*0030*/ 	.byte	0x02, 0x4c
        /*0032*/ 	.byte	0x07
	.zero		1


	//----- nvinfo : EIATTR_EXTERNS
	.align		4
        /*0034*/ 	.byte	0x04, 0x0f
        /*0036*/ 	.short	(.L_37 - .L_36)


	//   ....[0]....
	.align		4
.L_36:
        /*0038*/ 	.word	index@(__assertfail)


	//----- nvinfo : EIATTR_MERCURY_ISA_VERSION
	.align		4
.L_37:
        /*003c*/ 	.byte	0x03, 0x5f
        /*003e*/ 	.short	0x0101


	//----- nvinfo : EIATTR_INT_WARP_WIDE_INSTR_OFFSETS
	.align		4
        /*0040*/ 	.byte	0x04, 0x31
        /*0042*/ 	.short	(.L_39 - .L_38)


	//   ....[0]....
.L_38:
        /*0044*/ 	.word	0x00001da0


	//   ....[1]....
        /*0048*/ 	.word	0x00003880


	//   ....[2]....
        /*004c*/ 	.word	0x000038a0


	//   ....[3]....
        /*0050*/ 	.word	0x000038d0


	//   ....[4]....
        /*0054*/ 	.word	0x00004200


	//   ....[5]....
        /*0058*/ 	.word	0x00004270


	//   ....[6]....
        /*005c*/ 	.word	0x00004450


	//   ....[7]....
        /*0060*/ 	.word	0x000045b0


	//----- nvinfo : EIATTR_COOP_GROUP_MASK_REGIDS
	.align		4
.L_39:
        /*0064*/ 	.byte	0x04, 0x29
        /*0066*/ 	.short	(.L_41 - .L_40)


	//   ....[0]....
.L_40:
        /*0068*/ 	.word	0xffffffff


	//   ....[1]....
        /*006c*/ 	.word	0xffffffff


	//   ....[2]....
        /*0070*/ 	.word	0xffffffff


	//   ....[3]....
        /*0074*/ 	.word	0xffffffff


	//   ....[4]....
        /*0078*/ 	.word	0xffffffff


	//   ....[5]....
        /*007c*/ 	.word	0xffffffff


	//   ....[6]....
        /*0080*/ 	.word	0xffffffff


	//   ....[7]....
        /*0084*/ 	.word	0xffffffff


	//   ....[8]....
        /*0088*/ 	.word	0xffffffff


	//   ....[9]....
        /*008c*/ 	.word	0xffffffff


	//   ....[10]....
        /*0090*/ 	.word	0xffffffff


	//   ....[11]....
        /*0094*/ 	.word	0xffffffff


	//   ....[12]....
        /*0098*/ 	.word	0xffffffff


	//----- nvinfo : EIATTR_COOP_GROUP_INSTR_OFFSETS
	.align		4
.L_41:
        /*009c*/ 	.byte	0x04, 0x28
        /*009e*/ 	.short	(.L_43 - .L_42)


	//   ....[0]....
.L_42:
        /*00a0*/ 	.word	0x00000090


	//   ....[1]....
        /*00a4*/ 	.word	0x000004d0


	//   ....[2]....
        /*00a8*/ 	.word	0x00000660


	//   ....[3]....
        /*00ac*/ 	.word	0x000007c0


	//   ....[4]....
        /*00b0*/ 	.word	0x000008c0


	//   ....[5]....
        /*00b4*/ 	.word	0x00000a30


	//   ....[6]....
        /*00b8*/ 	.word	0x00000bd0


	//   ....[7]....
        /*00bc*/ 	.word	0x00001c80


	//   ....[8]....
        /*00c0*/ 	.word	0x00002af0


	//   ....[9]....
        /*00c4*/ 	.word	0x00002d00


	//   ....[10]....
        /*00c8*/ 	.word	0x00002d30


	//   ....[11]....
        /*00cc*/ 	.word	0x00003760


	//   ....[12]....
        /*00d0*/ 	.word	0x00003990


	//----- nvinfo : EIATTR_VRC_CTA_INIT_COUNT
	.align		4
.L_43:
        /*00d4*/ 	.byte	0x02, 0x4a
        /*00d6*/ 	.byte	0x80
	.zero		1


	//----- nvinfo : EIATTR_SYSCALL_OFFSETS
	.align		4
        /*00d8*/ 	.byte	0x04, 0x46
        /*00da*/ 	.short	(.L_45 - .L_44)


	//   ....[0]....
.L_44:
        /*00dc*/ 	.word	0x00004fe0


	//   ....[1]....
        /*00e0*/ 	.word	0x00005120


	//   ....[2]....
        /*00e4*/ 	.word	0x00005980


	//   ....[3]....
        /*00e8*/ 	.word	0x00006f90


	//----- nvinfo : EIATTR_MBARRIER_INSTR_OFFSETS
	.align		4
.L_45:
        /*00ec*/ 	.byte	0x04, 0x39
        /*00ee*/ 	.short	(.L_47 - .L_46)


	//   ....[0]....
.L_46:
        /*00f0*/ 	.word	0x000005b0
        /*00f4*/ 	.word	0x000000ff
        /*00f8*/ 	.word	0x00000000
        /*00fc*/ 	.short	0x0100
        /*00fe*/ 	.byte	0x05
	.zero		1


	//   ....[1]....
        /*0100*/ 	.word	0x000005c0
        /*0104*/ 	.word	0x000000ff
        /*0108*/ 	.word	0x00000028
        /*010c*/ 	.short	0x0100
        /*010e*/ 	.byte	0x05
	.zero		1


	//   ....[2]....
        /*0110*/ 	.word	0x000005d0
        /*0114*/ 	.word	0x000000ff
        /*0118*/ 	.word	0x00000008
        /*011c*/ 	.short	0x0100
        /*011e*/ 	.byte	0x05
	.zero		1


	//   ....[3]....
        /*0120*/ 	.word	0x000005e0
        /*0124*/ 	.word	0x000000ff
        /*0128*/ 	.word	0x00000030
        /*012c*/ 	.short	0x0100
        /*012e*/ 	.byte	0x05
	.zero		1


	//   ....[4]....
        /*0130*/ 	.word	0x000005f0
        /*0134*/ 	.word	0x000000ff
        /*0138*/ 	.word	0x00000010
        /*013c*/ 	.short	0x0100
        /*013e*/ 	.byte	0x05
	.zero		1


	//   ....[5]....
        /*0140*/ 	.word	0x00000600
        /*0144*/ 	.word	0x000000ff
        /*0148*/ 	.word	0x00000038
        /*014c*/ 	.short	0x0100
        /*014e*/ 	.byte	0x05
	.zero		1


	//   ....[6]....
        /*0150*/ 	.word	0x00000610
        /*0154*/ 	.word	0x000000ff
        /*0158*/ 	.word	0x00000018
        /*015c*/ 	.short	0x0100
        /*015e*/ 	.byte	0x05
	.zero		1


	//   ....[7]....
        /*0160*/ 	.word	0x00000620
        /*0164*/ 	.word	0x000000ff
        /*0168*/ 	.word	0x00000040
        /*016c*/ 	.short	0x0100
        /*016e*/ 	.byte	0x05
	.zero		1


	//   ....[8]....
        /*0170*/ 	.word	0x00000630
        /*0174*/ 	.word	0x000000ff
        /*0178*/ 	.word	0x00000020
        /*017c*/ 	.short	0x0100
        /*017e*/ 	.byte	0x05
	.zero		1


	//   ....[9]....
        /*0180*/ 	.word	0x00000640
        /*0184*/ 	.word	0x000000ff
        /*0188*/ 	.word	0x00000048
        /*018c*/ 	.short	0x0100
        /*018e*/ 	.byte	0x05
	.zero		1


	//   ....[10]....
        /*0190*/ 	.word	0x00000770
        /*0194*/ 	.word	0x000000ff
        /*0198*/ 	.word	0x00000050
        /*019c*/ 	.short	0x0100
        /*019e*/ 	.byte	0x07
	.zero		1


	//   ....[11]....
        /*01a0*/ 	.word	0x00000780
        /*01a4*/ 	.word	0x000000ff
        /*01a8*/ 	.word	0x00000060
        /*01ac*/ 	.short	0x0100
        /*01ae*/ 	.byte	0x07
	.zero		1


	//   ....[12]....
        /*01b0*/ 	.word	0x00000790
        /*01b4*/ 	.word	0x000000ff
        /*01b8*/ 	.word	0x00000058
        /*01bc*/ 	.short	0x0100
        /*01be*/ 	.byte	0x07
	.zero		1


	//   ....[13]....
        /*01c0*/ 	.word	0x000007a0
        /*01c4*/ 	.word	0x000000ff
        /*01c8*/ 	.word	0x00000068
        /*01cc*/ 	.short	0x0100
        /*01ce*/ 	.byte	0x07
	.zero		1


	//   ....[14]....
        /*01d0*/ 	.word	0x00000890
        /*01d4*/ 	.word	0x000000ff
        /*01d8*/ 	.word	0x00000070
        /*01dc*/ 	.short	0x0100
        /*01de*/ 	.byte	0x05
	.zero		1


	//   ....[15]....
        /*01e0*/ 	.word	0x000008a0
        /*01e4*/ 	.word	0x000000ff
        /*01e8*/ 	.word	0x00000078
        /*01ec*/ 	.short	0x0100
        /*01ee*/ 	.byte	0x05
	.zero		1


	//   ....[16]....
        /*01f0*/ 	.word	0x000009e0
        /*01f4*/ 	.word	0x000000ff
        /*01f8*/ 	.word	0x00000080
        /*01fc*/ 	.short	0x0100
        /*01fe*/ 	.byte	0x05
	.zero		1


	//   ....[17]....
        /*0200*/ 	.word	0x000009f0
        /*0204*/ 	.word	0x000000ff
        /*0208*/ 	.word	0x00000090
        /*020c*/ 	.short	0x0100
        /*020e*/ 	.byte	0x05
	.zero		1


	//   ....[18]....
        /*0210*/ 	.word	0x00000a00
        /*0214*/ 	.word	0x000000ff
        /*0218*/ 	.word	0x00000088
        /*021c*/ 	.short	0x0100
        /*021e*/ 	.byte	0x05
	.zero		1


	//   ....[19]....
        /*0220*/ 	.word	0x00000a10
        /*0224*/ 	.word	0x000000ff
        /*0228*/ 	.word	0x00000098
        /*022c*/ 	.short	0x0100
        /*022e*/ 	.byte	0x05
	.zero		1


	//   ....[20]....
        /*0230*/ 	.word	0x00000b40
        /*0234*/ 	.word	0x000000ff
        /*0238*/ 	.word	0x000000a0
        /*023c*/ 	.short	0x0100
        /*023e*/ 	.byte	0x07
	.zero		1


	//   ....[21]....
        /*0240*/ 	.word	0x00000b50
        /*0244*/ 	.word	0x000000ff
        /*0248*/ 	.word	0x000000c0
        /*024c*/ 	.short	0x0100
        /*024e*/ 	.byte	0x07
	.zero		1


	//   ....[22]....
        /*0250*/ 	.word	0x00000b60
        /*0254*/ 	.word	0x000000ff
        /*0258*/ 	.word	0x000000a8
        /*025c*/ 	.short	0x0100
        /*025e*/ 	.byte	0x07
	.zero		1


	//   ....[23]....
        /*0260*/ 	.word	0x00000b70
        /*0264*/ 	.word	0x000000ff
        /*0268*/ 	.word	0x000000c8
        /*026c*/ 	.short	0x0100
        /*026e*/ 	.byte	0x07
	.zero		1


	//   ....[24]....
        /*0270*/ 	.word	0x00000b80
        /*0274*/ 	.word	0x000000ff
        /*0278*/ 	.word	0x000000b0
        /*027c*/ 	.short	0x0100
        /*027e*/ 	.byte	0x07
	.zero		1


	//   ....[25]....
        /*0280*/ 	.word	0x00000b90
        /*0284*/ 	.word	0x000000ff
        /*0288*/ 	.word	0x000000d0
        /*028c*/ 	.short	0x0100
        /*028e*/ 	.byte	0x07
	.zero		1


	//   ....[26]....
        /*0290*/ 	.word	0x00000ba0
        /*0294*/ 	.word	0x000000ff
        /*0298*/ 	.word	0x000000b8
        /*029c*/ 	.short	0x0100
        /*029e*/ 	.byte	0x07
	.zero		1


	//   ....[27]....
        /*02a0*/ 	.word	0x00000bb0
        /*02a4*/ 	.word	0x000000ff
        /*02a8*/ 	.word	0x000000d8
        /*02ac*/ 	.short	0x0100
        /*02ae*/ 	.byte	0x07
	.zero		1


	//   ....[28]....
        /*02b0*/ 	.word	0x00000ca0
        /*02b4*/ 	.word	0x000000ff
        /*02b8*/ 	.word	0x000000e0
        /*02bc*/ 	.short	0x0100
        /*02be*/ 	.byte	0x05
	.zero		1


	//   ....[29]....
        /*02c0*/ 	.word	0x00000cb0
        /*02c4*/ 	.word	0x000000ff
        /*02c8*/ 	.word	0x000000f0
        /*02cc*/ 	.short	0x0100
        /*02ce*/ 	.byte	0x05
	.zero		1


	//   ....[30]....
        /*02d0*/ 	.word	0x00000cc0
        /*02d4*/ 	.word	0x000000ff
        /*02d8*/ 	.word	0x000000e8
        /*02dc*/ 	.short	0x0100
        /*02de*/ 	.byte	0x05
	.zero		1


	//   ....[31]....
        /*02e0*/ 	.word	0x00000cd0
        /*02e4*/ 	.word	0x000000ff
        /*02e8*/ 	.word	0x000000f8
        /*02ec*/ 	.short	0x0100
        /*02ee*/ 	.byte	0x05
	.zero		1


	//   ....[32]....
        /*02f0*/ 	.word	0x000015a0
        /*02f4*/ 	.word	0x00000003
        /*02f8*/ 	.word	0x000000f0
        /*02fc*/ 	.short	0x010a
        /*02fe*/ 	.byte	0xff
	.zero		1


	//   ....[33]....
        /*0300*/ 	.word	0x000015d0
        /*0304*/ 	.word	0x00000003
        /*0308*/ 	.word	0x000000e0
        /*030c*/ 	.short	0x0101
        /*030e*/ 	.byte	0xff
	.zero		1


	//   ....[34]....
        /*0310*/ 	.word	0x000016a0
        /*0314*/ 	.word	0x000000ff
        /*0318*/ 	.word	0x00000028
        /*031c*/ 	.short	0x010a
        /*031e*/ 	.byte	0x08
	.zero		1


	//   ....[35]....
        /*0320*/ 	.word	0x00001740
        /*0324*/ 	.word	0x000000ff
        /*0328*/ 	.word	0x00000028
        /*032c*/ 	.short	0x010a
        /*032e*/ 	.byte	0x21
	.zero		1


	//   ....[36]....
        /*0330*/ 	.word	0x000018a0
        /*0334*/ 	.word	0x000000ff
        /*0338*/ 	.word	0x00000028
        /*033c*/ 	.short	0x010a
        /*033e*/ 	.byte	0x08
	.zero		1


	//   ....[37]....
        /*0340*/ 	.word	0x00001990
        /*0344*/ 	.word	0x000000ff
        /*0348*/ 	.word	0x00000078
        /*034c*/ 	.short	0x0101
        /*034e*/ 	.byte	0x04
	.zero		1


	//   ....[38]....
        /*0350*/ 	.word	0x000019b0
        /*0354*/ 	.word	0x000000ff
        /*0358*/ 	.word	0x00000028
        /*035c*/ 	.short	0x010a
        /*035e*/ 	.byte	0x08
	.zero		1


	//   ....[39]....
        /*0360*/ 	.word	0x00001a30
        /*0364*/ 	.word	0x000000ff
        /*0368*/ 	.word	0x00000028
        /*036c*/ 	.short	0x010a
        /*036e*/ 	.byte	0x11
	.zero		1


	//   ....[40]....
        /*0370*/ 	.word	0x00001b90
        /*0374*/ 	.word	0x000000ff
        /*0378*/ 	.word	0x00000028
        /*037c*/ 	.short	0x010a
        /*037e*/ 	.byte	0x08
	.zero		1


	//   ....[41]....
        /*0380*/ 	.word	0x00001cb0
        /*0384*/ 	.word	0x00000002
        /*0388*/ 	.word	0x00000080
        /*038c*/ 	.short	0x010a
        /*038e*/ 	.byte	0xff
	.zero		1


	//   ....[42]....
        /*0390*/ 	.word	0x00001d70
        /*0394*/ 	.word	0x00000002
        /*0398*/ 	.word	0x00000000
        /*039c*/ 	.short	0x0101
        /*039e*/ 	.byte	0xff
	.zero		1


	//   ....[43]....
        /*03a0*/ 	.word	0x000022d0
        /*03a4*/ 	.word	0x000000ff
        /*03a8*/ 	.word	0x00000000
        /*03ac*/ 	.short	0x010a
        /*03ae*/ 	.byte	0x05
	.zero		1


	//   ....[44]....
        /*03b0*/ 	.word	0x00002360
        /*03b4*/ 	.word	0x000000ff
        /*03b8*/ 	.word	0x00000000
        /*03bc*/ 	.short	0x010a
        /*03be*/ 	.byte	0x05
	.zero		1


	//   ....[45]....
        /*03c0*/ 	.word	0x000023f0
        /*03c4*/ 	.word	0x000000ff
        /*03c8*/ 	.word	0x00000000
        /*03cc*/ 	.short	0x010a
        /*03ce*/ 	.byte	0x05
	.zero		1


	//   ....[46]....
        /*03d0*/ 	.word	0x00002480
        /*03d4*/ 	.word	0x000000ff
        /*03d8*/ 	.word	0x00000000
        /*03dc*/ 	.short	0x010a
        /*03de*/ 	.byte	0x05
	.zero		1


	//   ....[47]....
        /*03e0*/ 	.word	0x00002520
        /*03e4*/ 	.word	0x00000000
        /*03e8*/ 	.word	0x00000000
        /*03ec*/ 	.short	0x010a
        /*03ee*/ 	.byte	0xff
	.zero		1


	//   ....[48]....
        /*03f0*/ 	.word	0x00002640
        /*03f4*/ 	.word	0x00000000
        /*03f8*/ 	.word	0x000000e0
        /*03fc*/ 	.short	0x010a
        /*03fe*/ 	.byte	0xff
	.zero		1


	//   ....[49]....
        /*0400*/ 	.word	0x000026a0
        /*0404*/ 	.word	0x00000004
        /*0408*/ 	.word	0x00000000
        /*040c*/ 	.short	0x0101
        /*040e*/ 	.byte	0xff
	.zero		1


	//   ....[50]....
        /*0410*/ 	.word	0x000026c0
        /*0414*/ 	.word	0x000000ff
        /*0418*/ 	.word	0x00000090
        /*041c*/ 	.short	0x010a
        /*041e*/ 	.byte	0x05
	.zero		1


	//   ....[51]....
        /*0420*/ 	.word	0x000027e0
        /*0424*/ 	.word	0x00000000
        /*0428*/ 	.word	0x00000080
        /*042c*/ 	.short	0x010a
        /*042e*/ 	.byte	0xff
	.zero		1


	//   ....[52]....
        /*0430*/ 	.word	0x000028f0
        /*0434*/ 	.word	0x00000000
        /*0438*/ 	.word	0x00000000
        /*043c*/ 	.short	0x0101
        /*043e*/ 	.byte	0xff
	.zero		1


	//   ....[53]....
        /*0440*/ 	.word	0x00002980
        /*0444*/ 	.word	0x000000ff
        /*0448*/ 	.word	0x00000090
        /*044c*/ 	.short	0x0106
        /*044e*/ 	.byte	0x05
	.zero		1


	//   ....[54]....
        /*0450*/ 	.word	0x000029a0
        /*0454*/ 	.word	0x000000ff
        /*0458*/ 	.word	0x00000090
        /*045c*/ 	.short	0x010a
        /*045e*/ 	.byte	0x05
	.zero		1


	//   ....[55]....
        /*0460*/ 	.word	0x00002a30
        /*0464*/ 	.word	0x000000ff
        /*0468*/ 	.word	0x00000090
        /*046c*/ 	.short	0x0106
        /*046e*/ 	.byte	0x04
	.zero		1


	//   ....[56]....
        /*0470*/ 	.word	0x00002a70
        /*0474*/ 	.word	0x00000000
        /*0478*/ 	.word	0x00000090
        /*047c*/ 	.short	0x010a
        /*047e*/ 	.byte	0xff
	.zero		1


	//   ....[57]....
        /*0480*/ 	.word	0x00002fb0
        /*0484*/ 	.word	0x00000000
        /*0488*/ 	.word	0x00000080
        /*048c*/ 	.short	0x010a
        /*048e*/ 	.byte	0xff
	.zero		1


	//   ....[58]....
        /*0490*/ 	.word	0x000030c0
        /*0494*/ 	.word	0x00000003
        /*0498*/ 	.word	0x00000000
        /*049c*/ 	.short	0x0101
        /*049e*/ 	.byte	0xff
	.zero		1


	//   ....[59]....
        /*04a0*/ 	.word	0x000030d0
        /*04a4*/ 	.word	0x000000ff
        /*04a8*/ 	.word	0x00000000
        /*04ac*/ 	.short	0x010a
        /*04ae*/ 	.byte	0x06
	.zero		1


	//   ....[60]....
        /*04b0*/ 	.word	0x000030f0
        /*04b4*/ 	.word	0x000000ff
        /*04b8*/ 	.word	0x000000c0
        /*04bc*/ 	.short	0x010a
        /*04be*/ 	.byte	0x07
	.zero		1


	//   ....[61]....
        /*04c0*/ 	.word	0x000031c0
        /*04c4*/ 	.word	0x000000ff
        /*04c8*/ 	.word	0x00000000
        /*04cc*/ 	.short	0x010a
        /*04ce*/ 	.byte	0x06
	.zero		1


	//   ....[62]....
        /*04d0*/ 	.word	0x000032f0
        /*04d4*/ 	.word	0x000000ff
        /*04d8*/ 	.word	0x00000000
        /*04dc*/ 	.short	0x010a
        /*04de*/ 	.byte	0x1a
	.zero		1


	//   ....[63]....
        /*04e0*/ 	.word	0x00003590
        /*04e4*/ 	.word	0x000000ff
        /*04e8*/ 	.word	0x00000000
        /*04ec*/ 	.short	0x010a
        /*04ee*/ 	.byte	0x06
	.zero		1


	//   ....[64]....
        /*04f0*/ 	.word	0x00003620
        /*04f4*/ 	.word	0x000000ff
        /*04f8*/ 	.word	0x00000000
        /*04fc*/ 	.short	0x010a
        /*04fe*/ 	.byte	0x06
	.zero		1


	//   ....[65]....
        /*0500*/ 	.word	0x000036b0
        /*0504*/ 	.word	0x000000ff
        /*0508*/ 	.word	0x00000000
        /*050c*/ 	.short	0x010a
        /*050e*/ 	.byte	0x06
	.zero		1


	//   ....[66]....
        /*0510*/ 	.word	0x00003740
        /*0514*/ 	.word	0x000000ff
        /*0518*/ 	.word	0x00000000
        /*051c*/ 	.short	0x010a
        /*051e*/ 	.byte	0x07
	.zero		1


	//   ....[67]....
        /*0520*/ 	.word	0x00003ba0
        /*0524*/ 	.word	0x00000000
        /*0528*/ 	.word	0x00000080
        /*052c*/ 	.short	0x010a
        /*052e*/ 	.byte	0xff
	.zero		1


	//   ....[68]....
        /*0530*/ 	.word	0x00003c60
        /*0534*/ 	.word	0x00000000
        /*0538*/ 	.word	0x00000000
        /*053c*/ 	.short	0x0101
        /*053e*/ 	.byte	0xff
	.zero		1


	//   ....[69]....
        /*0540*/ 	.word	0x00003f80
        /*0544*/ 	.word	0x000000ff
        /*0548*/ 	.word	0x00000078
        /*054c*/ 	.short	0x010a
        /*054e*/ 	.byte	0x07
	.zero		1


	//   ....[70]....
        /*0550*/ 	.word	0x00004170
        /*0554*/ 	.word	0x000000ff
        /*0558*/ 	.word	0x00000060
        /*055c*/ 	.short	0x010a
        /*055e*/ 	.byte	0x07
	.zero		1


	//   ....[71]....
        /*0560*/ 	.word	0x00004340
        /*0564*/ 	.word	0x000000ff
        /*0568*/ 	.word	0x00000050
        /*056c*/ 	.short	0x010b
        /*056e*/ 	.byte	0x07
	.zero		1


	//   ....[72]....
        /*0570*/ 	.word	0x000043b0
        /*0574*/ 	.word	0x000000ff
        /*0578*/ 	.word	0x00000000
        /*057c*/ 	.short	0x0101
        /*057e*/ 	.byte	0x08
	.zero		1


	//   ....[73]....
        /*0580*/ 	.word	0x000043e0
        /*0584*/ 	.word	0x000000ff
        /*0588*/ 	.word	0x00000068
        /*058c*/ 	.short	0x010a
        /*058e*/ 	.byte	0x07
	.zero		1


	//   ....[74]....
        /*0590*/ 	.word	0x000045f0
        /*0594*/ 	.word	0x000000ff
        /*0598*/ 	.word	0x00000058
        /*059c*/ 	.short	0x010b
        /*059e*/ 	.byte	0x07
	.zero		1


	//   ....[75]....
        /*05a0*/ 	.word	0x00004610
        /*05a4*/ 	.word	0x000000ff
        /*05a8*/ 	.word	0x00000000
        /*05ac*/ 	.short	0x0101
        /*05ae*/ 	.byte	0x0d
	.zero		1


	//   ....[76]....
        /*05b0*/ 	.word	0x00004640
        /*05b4*/ 	.word	0x000000ff
        /*05b8*/ 	.word	0x00000060
        /*05bc*/ 	.short	0x010a
        /*05be*/ 	.byte	0x07
	.zero		1


	//   ....[77]....
        /*05c0*/ 	.word	0x00004680
        /*05c4*/ 	.word	0x00000000
        /*05c8*/ 	.word	0x00000068
        /*05cc*/ 	.short	0x010a
        /*05ce*/ 	.byte	0xff
	.zero		1


	//   ....[78]....
        /*05d0*/ 	.word	0x000049b0
        /*05d4*/ 	.word	0x00000000
        /*05d8*/ 	.word	0x00000080
        /*05dc*/ 	.short	0x010a
        /*05de*/ 	.byte	0xff
	.zero		1


	//   ....[79]....
        /*05e0*/ 	.word	0x00004ac0
        /*05e4*/ 	.word	0x00000000
        /*05e8*/ 	.word	0x00000000
        /*05ec*/ 	.short	0x0101
        /*05ee*/ 	.byte	0xff
	.zero		1


	//   ....[80]....
        /*05f0*/ 	.word	0x00005520
        /*05f4*/ 	.word	0x00000003
        /*05f8*/ 	.word	0x00000050
        /*05fc*/ 	.short	0x010a
        /*05fe*/ 	.byte	0xff
	.zero		1


	//   ....[81]....
        /*0600*/ 	.word	0x00005560
        /*0604*/ 	.word	0x000000cf
        /*0608*/ 	.word	0x000000a0
        /*060c*/ 	.short	0x010a
        /*060e*/ 	.byte	0xff
	.zero		1


	//   ....[82]....
        /*0610*/ 	.word	0x00005690
        /*0614*/ 	.word	0x00000003
        /*0618*/ 	.word	0x00000050
        /*061c*/ 	.short	0x010a
        /*061e*/ 	.byte	0xff
	.zero		1


	//   ....[83]....
        /*0620*/ 	.word	0x000057f0
        /*0624*/ 	.word	0x00000000
        /*0628*/ 	.word	0x00000000
        /*062c*/ 	.short	0x0101
        /*062e*/ 	.byte	0xff
	.zero		1


	//   ....[84]....
        /*0630*/ 	.word	0x00005850
        /*0634*/ 	.word	0x000000cf
        /*0638*/ 	.word	0x000000a0
        /*063c*/ 	.short	0x010a
        /*063e*/ 	.byte	0xff
	.zero		1


	//   ....[85]....
        /*0640*/ 	.word	0x00006c00
        /*0644*/ 	.word	0x000000d2
        /*0648*/ 	.word	0x00000050
        /*064c*/ 	.short	0x010a
        /*064e*/ 	.byte	0xff
	.zero		1


	//   ....[86]....
        /*0650*/ 	.word	0x00006cd0
        /*0654*/ 	.word	0x000000d2
        /*0658*/ 	.word	0x00000050
        /*065c*/ 	.short	0x010a
        /*065e*/ 	.byte	0xff
	.zero		1


	//   ....[87]....
        /*0660*/ 	.word	0x00006e10
        /*0664*/ 	.word	0x00000003
        /*0668*/ 	.word	0x00000000
        /*066c*/ 	.short	0x0101
        /*066e*/ 	.byte	0xff
	.zero		1


	//   ....[88]....
        /*0670*/ 	.word	0x00007320
        /*0674*/ 	.word	0x000000ff
        /*0678*/ 	.word	0x00000000
        /*067c*/ 	.short	0x0101
        /*067e*/ 	.byte	0x05
	.zero		1


	//   ....[89]....
        /*0680*/ 	.word	0x000082a0
        /*0684*/ 	.word	0x00000003
        /*0688*/ 	.word	0x000000f0
        /*068c*/ 	.short	0x010a
        /*068e*/ 	.byte	0xff
	.zero		1


	//   ....[90]....
        /*0690*/ 	.word	0x00008300
        /*0694*/ 	.word	0x00000002
        /*0698*/ 	.word	0x00000028
        /*069c*/ 	.short	0x010a
        /*069e*/ 	.byte	0xff
	.zero		1


	//   ....[91]....
        /*06a0*/ 	.word	0x00008360
        /*06a4*/ 	.word	0x00000002
        /*06a8*/ 	.word	0x00000028
        /*06ac*/ 	.short	0x010a
        /*06ae*/ 	.byte	0xff
	.zero		1


	//   ....[92]....
        /*06b0*/ 	.word	0x000083b0
        /*06b4*/ 	.word	0x00000002
        /*06b8*/ 	.word	0x00000080
        /*06bc*/ 	.short	0x010a
        /*06be*/ 	.byte	0xff
	.zero		1


	//   ....[93]....
        /*06c0*/ 	.word	0x00008410
        /*06c4*/ 	.word	0x00000000
        /*06c8*/ 	.word	0x00000000
        /*06cc*/ 	.short	0x010a
        /*06ce*/ 	.byte	0xff
	.zero		1


	//   ....[94]....
        /*06d0*/ 	.word	0x00008470
        /*06d4*/ 	.word	0x00000000
        /*06d8*/ 	.word	0x00000000
        /*06dc*/ 	.short	0x010a
        /*06de*/ 	.byte	0xff
	.zero		1


	//   ....[95]....
        /*06e0*/ 	.word	0x000084d0
        /*06e4*/ 	.word	0x00000000
        /*06e8*/ 	.word	0x00000000
        /*06ec*/ 	.short	0x010a
        /*06ee*/ 	.byte	0xff
	.zero		1


	//   ....[96]....
        /*06f0*/ 	.word	0x00008530
        /*06f4*/ 	.word	0x00000000
        /*06f8*/ 	.word	0x00000000
        /*06fc*/ 	.short	0x010a
        /*06fe*/ 	.byte	0xff
	.zero		1


	//   ....[97]....
        /*0700*/ 	.word	0x00008580
        /*0704*/ 	.word	0x00000000
        /*0708*/ 	.word	0x000000e0
        /*070c*/ 	.short	0x010a
        /*070e*/ 	.byte	0xff
	.zero		1


	//   ....[98]....
        /*0710*/ 	.word	0x000085e0
        /*0714*/ 	.word	0x00000000
        /*0718*/ 	.word	0x00000090
        /*071c*/ 	.short	0x010a
        /*071e*/ 	.byte	0xff
	.zero		1


	//   ....[99]....
        /*0720*/ 	.word	0x00008630
        /*0724*/ 	.word	0x00000000
        /*0728*/ 	.word	0x00000080
        /*072c*/ 	.short	0x010a
        /*072e*/ 	.byte	0xff
	.zero		1


	//   ....[100]....
        /*0730*/ 	.word	0x00008690
        /*0734*/ 	.word	0x00000000
        /*0738*/ 	.word	0x00000090
        /*073c*/ 	.short	0x010a
        /*073e*/ 	.byte	0xff
	.zero		1


	//   ....[101]....
        /*0740*/ 	.word	0x000086e0
        /*0744*/ 	.word	0x00000000
        /*0748*/ 	.word	0x00000080
        /*074c*/ 	.short	0x010a
        /*074e*/ 	.byte	0xff
	.zero		1


	//   ....[102]....
        /*0750*/ 	.word	0x00008740
        /*0754*/ 	.word	0x00000003
        /*0758*/ 	.word	0x000000c0
        /*075c*/ 	.short	0x010a
        /*075e*/ 	.byte	0xff
	.zero		1


	//   ....[103]....
        /*0760*/ 	.word	0x000087a0
        /*0764*/ 	.word	0x00000000
        /*0768*/ 	.word	0x00000000
        /*076c*/ 	.short	0x010a
        /*076e*/ 	.byte	0xff
	.zero		1


	//   ....[104]....
        /*0770*/ 	.word	0x00008800
        /*0774*/ 	.word	0x00000000
        /*0778*/ 	.word	0x00000000
        /*077c*/ 	.short	0x010a
        /*077e*/ 	.byte	0xff
	.zero		1


	//   ....[105]....
        /*0780*/ 	.word	0x00008860
        /*0784*/ 	.word	0x00000000
        /*0788*/ 	.word	0x00000000
        /*078c*/ 	.short	0x010a
        /*078e*/ 	.byte	0xff
	.zero		1


	//   ....[106]....
        /*0790*/ 	.word	0x000088c0
        /*0794*/ 	.word	0x00000000
        /*0798*/ 	.word	0x00000000
        /*079c*/ 	.short	0x010a
        /*079e*/ 	.byte	0xff
	.zero		1


	//   ....[107]....
        /*07a0*/ 	.word	0x00008920
        /*07a4*/ 	.word	0x00000000
        /*07a8*/ 	.word	0x00000000
        /*07ac*/ 	.short	0x010a
        /*07ae*/ 	.byte	0xff
	.zero		1


	//   ....[108]....
        /*07b0*/ 	.word	0x00008970
        /*07b4*/ 	.word	0x00000000
        /*07b8*/ 	.word	0x00000080
        /*07bc*/ 	.short	0x010a
        /*07be*/ 	.byte	0xff
	.zero		1


	//   ....[109]....
        /*07c0*/ 	.word	0x000089d0
        /*07c4*/ 	.word	0x00000000
        /*07c8*/ 	.word	0x00000078
        /*07cc*/ 	.short	0x010a
        /*07ce*/ 	.byte	0xff
	.zero		1


	//   ....[110]....
        /*07d0*/ 	.word	0x00008a30
        /*07d4*/ 	.word	0x00000003
        /*07d8*/ 	.word	0x00000060
        /*07dc*/ 	.short	0x010a
        /*07de*/ 	.byte	0xff
	.zero		1


	//   ....[111]....
        /*07e0*/ 	.word	0x00008a90
        /*07e4*/ 	.word	0x00000003
        /*07e8*/ 	.word	0x00000068
        /*07ec*/ 	.short	0x010a
        /*07ee*/ 	.byte	0xff
	.zero		1


	//   ....[112]....
        /*07f0*/ 	.word	0x00008af0
        /*07f4*/ 	.word	0x00000000
        /*07f8*/ 	.word	0x00000060
        /*07fc*/ 	.short	0x010a
        /*07fe*/ 	.byte	0xff
	.zero		1


	//   ....[113]....
        /*0800*/ 	.word	0x00008b40
        /*0804*/ 	.word	0x00000000
        /*0808*/ 	.word	0x00000080
        /*080c*/ 	.short	0x010a
        /*080e*/ 	.byte	0xff
	.zero		1


	//   ....[114]....
        /*0810*/ 	.word	0x00008b90
        /*0814*/ 	.word	0x00000003
        /*0818*/ 	.word	0x00000050
        /*081c*/ 	.short	0x010a
        /*081e*/ 	.byte	0xff
	.zero		1


	//   ....[115]....
        /*0820*/ 	.word	0x00008be0
        /*0824*/ 	.word	0x000000cf
        /*0828*/ 	.word	0x000000a0
        /*082c*/ 	.short	0x010a
        /*082e*/ 	.byte	0xff
	.zero		1


	//   ....[116]....
        /*0830*/ 	.word	0x00008c30
        /*0834*/ 	.word	0x000000d2
        /*0838*/ 	.word	0x00000050
        /*083c*/ 	.short	0x010a
        /*083e*/ 	.byte	0xff
	.zero		1


	//----- nvinfo : EIATTR_NUM_MBARRIERS
	.align		4
.L_47:
        /*0840*/ 	.byte	0x03, 0x38
        /*0842*/ 	.short	0x0020


	//----- nvinfo : EIATTR_EXIT_INSTR_OFFSETS
	.align		4
        /*0844*/ 	.byte	0x04, 0x1c
        /*0846*/ 	.short	(.L_49 - .L_48)


	//   ....[0]....
.L_48:
        /*0848*/ 	.word	0x00002550


	//   ....[1]....
        /*084c*/ 	.word	0x00002a40


	//   ....[2]....
        /*0850*/ 	.word	0x00002aa0


	//   ....[3]....
        /*0854*/ 	.word	0x000039a0


	//   ....[4]....
        /*0858*/ 	.word	0x000046b0


	//   ....[5]....
        /*085c*/ 	.word	0x000046f0


	//   ....[6]....
        /*0860*/ 	.word	0x00008290


	//----- nvinfo : EIATTR_MAX_THREADS
	.align		4
.L_49:
        /*0864*/ 	.byte	0x04, 0x05
        /*0866*/ 	.short	(.L_51 - .L_50)
.L_50:
        /*0868*/ 	.word	0x00000100
        /*086c*/ 	.word	0x00000001
        /*0870*/ 	.word	0x00000001


	//----- nvinfo : EIATTR_CRS_STACK_SIZE
	.align		4
.L_51:
        /*0874*/ 	.byte	0x04, 0x1e
        /*0876*/ 	.short	(.L_53 - .L_52)
.L_52:
        /*0878*/ 	.word	0x00000000


	//----- nvinfo : EIATTR_CBANK_PARAM_SIZE
	.align		4
.L_53:
        /*087c*/ 	.byte	0x03, 0x19
        /*087e*/ 	.short	0x0800


	//----- nvinfo : EIATTR_PARAM_CBANK
	.align		4
        /*0880*/ 	.byte	0x04, 0x0a
        /*0882*/ 	.short	(.L_55 - .L_54)
	.align		4
.L_54:
        /*0884*/ 	.word	index@(.nv.constant0._ZN7cutlass13device_kernelINS_4gemm6kernel13GemmUniversalIN4cute5tupleIJiiiiEEENS1_10collective13CollectiveMmaINS1_35MainloopSm100TmaUmmaWarpSpecializedILi5ELi2ELi4ENS5_IJNS4_1CILi1EEESB_SB_EEEEENS5_IJNSA_ILi128EEESE_SE_EEENS_12float_e5m2_tENS5_IJlSB_lEEESG_SH_NS4_8TiledMMAINS4_8MMA_AtomIJNS4_10MMA_TraitsINS4_19SM100_MMA_F8F6F4_SSEJSG_SG_fSE_SE_NS4_17integral_constantINS4_4UMMA5MajorELSO_0EEESP_NSM_INSN_7ScaleInELSQ_0EEESR_EEEEEENS4_6LayoutISC_NS5_IJNSA_ILi0EEESV_SV_EEEEENS5_IJNS4_10UnderscoreESY_SY_EEEEENS4_13SM90_TMA_LOADENS4_14ComposedLayoutINS4_7SwizzleILi3ELi4ELi3EEENS4_18smem_ptr_flag_bitsILi8EEENSU_INS5_IJNSA_ILi8EEESE_EEENS5_IJSE_SB_EEEEEEEvNS4_8identityES11_S1B_vS1C_EENS_8epilogue10collective18CollectiveEpilogueINS1E_23Sm100TmaWarpSpecializedILi2ELi2ELi64ELb0ELb0EEEJSF_NS5_IJNSU_ISE_SB_EENSU_INSA_ILi64EEESB_EEEEESG_SH_SG_SH_NS1E_6fusion15FusionCallbacksIS1I_NS1N_17LinearCombinationISG_fSG_fLNS_15FloatRoundStyleE2EEESF_S1M_JEEENS4_5SM1004TMEM4LOAD26SM100_TMEM_LOAD_32dp32b64xES11_NS12_INS13_ILi2ELi4ELi3EEES16_NSU_INS5_IJS17_S1K_EEENS5_IJS1K_SB_EEEEEEENS4_39AutoVectorizingCopyWithAssumedAlignmentILi128EEENS4_14SM90_TMA_STOREES21_S23_S23_EEEvvEEEEvNT_6ParamsE)
        /*0888*/ 	.short	0x0380
        /*088a*/ 	.short	0x0800


	//----- nvinfo : EIATTR_SW_WAR
	.align		4
.L_55:
        /*088c*/ 	.byte	0x04, 0x36
        /*088e*/ 	.short	(.L_57 - .L_56)
.L_56:
        /*0890*/ 	.word	0x00000008
.L_57:


//--------------------- .nv.callgraph             --------------------------
	.section	.nv.callgraph,"",@"SHT_CUDA_CALLGRAPH"
	.align	4
	.sectionentsize	8
	.align		4
        /*0000*/ 	.word	0x00000000
	.align		4
        /*0004*/ 	.word	0xffffffff
	.align		4
        /*0008*/ 	.word	index@(_ZN7cutlass13device_kernelINS_4gemm6kernel13GemmUniversalIN4cute5tupleIJiiiiEEENS1_10collective13CollectiveMmaINS1_35MainloopSm100TmaUmmaWarpSpecializedILi5ELi2ELi4ENS5_IJNS4_1CILi1EEESB_SB_EEEEENS5_IJNSA_ILi128EEESE_SE_EEENS_12float_e5m2_tENS5_IJlSB_lEEESG_SH_NS4_8TiledMMAINS4_8MMA_AtomIJNS4_10MMA_TraitsINS4_19SM100_MMA_F8F6F4_SSEJSG_SG_fSE_SE_NS4_17integral_constantINS4_4UMMA5MajorELSO_0EEESP_NSM_INSN_7ScaleInELSQ_0EEESR_EEEEEENS4_6LayoutISC_NS5_IJNSA_ILi0EEESV_SV_EEEEENS5_IJNS4_10UnderscoreESY_SY_EEEEENS4_13SM90_TMA_LOADENS4_14ComposedLayoutINS4_7SwizzleILi3ELi4ELi3EEENS4_18smem_ptr_flag_bitsILi8EEENSU_INS5_IJNSA_ILi8EEESE_EEENS5_IJSE_SB_EEEEEEEvNS4_8identityES11_S1B_vS1C_EENS_8epilogue10collective18CollectiveEpilogueINS1E_23Sm100TmaWarpSpecializedILi2ELi2ELi64ELb0ELb0EEEJSF_NS5_IJNSU_ISE_SB_EENSU_INSA_ILi64EEESB_EEEEESG_SH_SG_SH_NS1E_6fusion15FusionCallbacksIS1I_NS1N_17LinearCombinationISG_fSG_fLNS_15FloatRoundStyleE2EEESF_S1M_JEEENS4_5SM1004TMEM4LOAD26SM100_TMEM_LOAD_32dp32b64xES11_NS12_INS13_ILi2ELi4ELi3EEES16_NSU_INS5_IJS17_S1K_EEENS5_IJS1K_SB_EEEEEEENS4_39AutoVectorizingCopyWithAssumedAlignmentILi128EEENS4_14SM90_TMA_STOREES21_S23_S23_EEEvvEEEEvNT_6ParamsE)
	.align		4
        /*000c*/ 	.word	index@(__assertfail)
	.align		4
        /*0010*/ 	.word	0x00000000
	.align		4
        /*0014*/ 	.word	0xfffffffe
	.align		4
        /*0018*/ 	.word	0x00000000
	.align		4
        /*001c*/ 	.word	0xfffffffd
	.align		4
        /*0020*/ 	.word	0x00000000
	.align		4
        /*0024*/ 	.word	0xfffffffc


//--------------------- .nv.constant4             --------------------------
	.section	.nv.constant4,"a",@progbits
	.align	8
	.align		8
.nv.constant4:
        /*0000*/ 	.dword	__assertfail
	.align		8
        /*0008*/ 	.dword	__unnamed_1
	.align		8
        /*0010*/ 	.dword	__unnamed_2
	.align		8
        /*0018*/ 	.dword	_ZN39_INTERNAL_33855ecb_4_k_cu_6b03ce04_84904cuda3std3__45__cpo5beginE
	.align		8
        /*0020*/ 	.dword	_ZN39_INTERNAL_33855ecb_4_k_cu_6b03ce04_84904cuda3std3__45__cpo3endE
	.align		8
        /*0028*/ 	.dword	_ZN39_INTERNAL_33855ecb_4_k_cu_6b03ce04_84904cuda3std3__45__cpo6cbeginE
	.align		8
        /*0030*/ 	.dword	_ZN39_INTERNAL_33855ecb_4_k_cu_6b03ce04_84904cuda3std3__45__cpo4cendE
	.align		8
        /*0038*/ 	.dword	_ZN39_INTERNAL_33855ecb_4_k_cu_6b03ce04_84904cuda3std3__441_GLOBAL__N__33855ecb_4_k_cu_6b03ce04_84906ignoreE
	.align		8
        /*0040*/ 	.dword	_ZN39_INTERNAL_33855ecb_4_k_cu_6b03ce04_84904cuda3std3__419piecewise_constructE
	.align		8
        /*0048*/ 	.dword	_ZN39_INTERNAL_33855ecb_4_k_cu_6b03ce04_84904cuda3std3__48in_placeE
	.align		8
        /*0050*/ 	.dword	_ZN39_INTERNAL_33855ecb_4_k_cu_6b03ce04_84904cuda3std6ranges3__45__cpo4swapE
	.align		8
        /*0058*/ 	.dword	_ZN39_INTERNAL_33855ecb_4_k_cu_6b03ce04_84904cuda3std6ranges3__45__cpo9iter_moveE
	.align		8
        /*0060*/ 	.dword	_ZN39_INTERNAL_33855ecb_4_k_cu_6b03ce04_84904cute7productE
	.align		8
        /*0068*/ 	.dword	_ZN39_INTERNAL_33855ecb_4_k_cu_6b03ce04_84904cute1_E
	.align		8
        /*0070*/ 	.dword	$str$25
	.align		8
        /*0078*/ 	.dword	$str$26
	.align		8
        /*0080*/ 	.dword	$str$27
	.align		8
        /*0088*/ 	.dword	$str$28


//--------------------- .text._ZN7cutlass13device_kernelINS_4gemm6kernel13GemmUniversalIN4cute5tupleIJiiiiEEENS1_10collective13CollectiveMmaINS1_35MainloopSm100TmaUmmaWarpSpecializedILi5ELi2ELi4ENS5_IJNS4_1CILi1EEESB_SB_EEEEENS5_IJNSA_ILi128EEESE_SE_EEENS_12float_e5m2_tENS5_IJlSB_lEEESG_SH_NS4_8TiledMMAINS4_8MMA_AtomIJNS4_10MMA_TraitsINS4_19SM100_MMA_F8F6F4_SSEJSG_SG_fSE_SE_NS4_17integral_constantINS4_4UMMA5MajorELSO_0EEESP_NSM_INSN_7ScaleInELSQ_0EEESR_EEEEEENS4_6LayoutISC_NS5_IJNSA_ILi0EEESV_SV_EEEEENS5_IJNS4_10UnderscoreESY_SY_EEEEENS4_13SM90_TMA_LOADENS4_14ComposedLayoutINS4_7SwizzleILi3ELi4ELi3EEENS4_18smem_ptr_flag_bitsILi8EEENSU_INS5_IJNSA_ILi8EEESE_EEENS5_IJSE_SB_EEEEEEEvNS4_8identityES11_S1B_vS1C_EENS_8epilogue10collective18CollectiveEpilogueINS1E_23Sm100TmaWarpSpecializedILi2ELi2ELi64ELb0ELb0EEEJSF_NS5_IJNSU_ISE_SB_EENSU_INSA_ILi64EEESB_EEEEESG_SH_SG_SH_NS1E_6fusion15FusionCallbacksIS1I_NS1N_17LinearCombinationISG_fSG_fLNS_15FloatRoundStyleE2EEESF_S1M_JEEENS4_5SM1004TMEM4LOAD26SM100_TMEM_LOAD_32dp32b64xES11_NS12_INS13_ILi2ELi4ELi3EEES16_NSU_INS5_IJS17_S1K_EEENS5_IJS1K_SB_EEEEEEENS4_39AutoVectorizingCopyWithAssumedAlignmentILi128EEENS4_14SM90_TMA_STOREES21_S23_S23_EEEvvEEEEvNT_6ParamsE --------------------------
	.section	.text._ZN7cutlass13device_kernelINS_4gemm6kernel13GemmUniversalIN4cute5tupleIJiiiiEEENS1_10collective13CollectiveMmaINS1_35MainloopSm100TmaUmmaWarpSpecializedILi5ELi2ELi4ENS5_IJNS4_1CILi1EEESB_SB_EEEEENS5_IJNSA_ILi128EEESE_SE_EEENS_12float_e5m2_tENS5_IJlSB_lEEESG_SH_NS4_8TiledMMAINS4_8MMA_AtomIJNS4_10MMA_TraitsINS4_19SM100_MMA_F8F6F4_SSEJSG_SG_fSE_SE_NS4_17integral_constantINS4_4UMMA5MajorELSO_0EEESP_NSM_INSN_7ScaleInELSQ_0EEESR_EEEEEENS4_6LayoutISC_NS5_IJNSA_ILi0EEESV_SV_EEEEENS5_IJNS4_10UnderscoreESY_SY_EEEEENS4_13SM90_TMA_LOADENS4_14ComposedLayoutINS4_7SwizzleILi3ELi4ELi3EEENS4_18smem_ptr_flag_bitsILi8EEENSU_INS5_IJNSA_ILi8EEESE_EEENS5_IJSE_SB_EEEEEEEvNS4_8identityES11_S1B_vS1C_EENS_8epilogue10collective18CollectiveEpilogueINS1E_23Sm100TmaWarpSpecializedILi2ELi2ELi64ELb0ELb0EEEJSF_NS5_IJNSU_ISE_SB_EENSU_INSA_ILi64EEESB_EEEEESG_SH_SG_SH_NS1E_6fusion15FusionCallbacksIS1I_NS1N_17LinearCombinationISG_fSG_fLNS_15FloatRoundStyleE2EEESF_S1M_JEEENS4_5SM1004TMEM4LOAD26SM100_TMEM_LOAD_32dp32b64xES11_NS12_INS13_ILi2ELi4ELi3EEES16_NSU_INS5_IJS17_S1K_EEENS5_IJS1K_SB_EEEEEEENS4_39AutoVectorizingCopyWithAssumedAlignmentILi128EEENS4_14SM90_TMA_STOREES21_S23_S23_EEEvvEEEEvNT_6ParamsE,"ax",@progbits
	.align	128
.text._ZN7cutlass13device_kernelINS_4gemm6kernel13GemmUniversalIN4cute5tupleIJiiiiEEENS1_10collective13CollectiveMmaINS1_35MainloopSm100TmaUmmaWarpSpecializedILi5ELi2ELi4ENS5_IJNS4_1CILi1EEESB_SB_EEEEENS5_IJNSA_ILi128EEESE_SE_EEENS_12float_e5m2_tENS5_IJlSB_lEEESG_SH_NS4_8TiledMMAINS4_8MMA_AtomIJNS4_10MMA_TraitsINS4_19SM100_MMA_F8F6F4_SSEJSG_SG_fSE_SE_NS4_17integral_constantINS4_4UMMA5MajorELSO_0EEESP_NSM_INSN_7ScaleInELSQ_0EEESR_EEEEEENS4_6LayoutISC_NS5_IJNSA_ILi0EEESV_SV_EEEEENS5_IJNS4_10UnderscoreESY_SY_EEEEENS4_13SM90_TMA_LOADENS4_14ComposedLayoutINS4_7SwizzleILi3ELi4ELi3EEENS4_18smem_ptr_flag_bitsILi8EEENSU_INS5_IJNSA_ILi8EEESE_EEENS5_IJSE_SB_EEEEEEEvNS4_8identityES11_S1B_vS1C_EENS_8epilogue10collective18CollectiveEpilogueINS1E_23Sm100TmaWarpSpecializedILi2ELi2ELi64ELb0ELb0EEEJSF_NS5_IJNSU_ISE_SB_EENSU_INSA_ILi64EEESB_EEEEESG_SH_SG_SH_NS1E_6fusion15FusionCallbacksIS1I_NS1N_17LinearCombinationISG_fSG_fLNS_15FloatRoundStyleE2EEESF_S1M_JEEENS4_5SM1004TMEM4LOAD26SM100_TMEM_LOAD_32dp32b64xES11_NS12_INS13_ILi2ELi4ELi3EEES16_NSU_INS5_IJS17_S1K_EEENS5_IJS1K_SB_EEEEEEENS4_39AutoVectorizingCopyWithAssumedAlignmentILi128EEENS4_14SM90_TMA_STOREES21_S23_S23_EEEvvEEEEvNT_6ParamsE:
        .type           _ZN7cutlass13device_kernelINS_4gemm6kernel13GemmUniversalIN4cute5tupleIJiiiiEEENS1_10collective13CollectiveMmaINS1_35MainloopSm100TmaUmmaWarpSpecializedILi5ELi2ELi4ENS5_IJNS4_1CILi1EEESB_SB_EEEEENS5_IJNSA_ILi128EEESE_SE_EEENS_12float_e5m2_tENS5_IJlSB_lEEESG_SH_NS4_8TiledMMAINS4_8MMA_AtomIJNS4_10MMA_TraitsINS4_19SM100_MMA_F8F6F4_SSEJSG_SG_fSE_SE_NS4_17integral_constantINS4_4UMMA5MajorELSO_0EEESP_NSM_INSN_7ScaleInELSQ_0EEESR_EEEEEENS4_6LayoutISC_NS5_IJNSA_ILi0EEESV_SV_EEEEENS5_IJNS4_10UnderscoreESY_SY_EEEEENS4_13SM90_TMA_LOADENS4_14ComposedLayoutINS4_7SwizzleILi3ELi4ELi3EEENS4_18smem_ptr_flag_bitsILi8EEENSU_INS5_IJNSA_ILi8EEESE_EEENS5_IJSE_SB_EEEEEEEvNS4_8identityES11_S1B_vS1C_EENS_8epilogue10collective18CollectiveEpilogueINS1E_23Sm100TmaWarpSpecializedILi2ELi2ELi64ELb0ELb0EEEJSF_NS5_IJNSU_ISE_SB_EENSU_INSA_ILi64EEESB_EEEEESG_SH_SG_SH_NS1E_6fusion15FusionCallbacksIS1I_NS1N_17LinearCombinationISG_fSG_fLNS_15FloatRoundStyleE2EEESF_S1M_JEEENS4_5SM1004TMEM4LOAD26SM100_TMEM_LOAD_32dp32b64xES11_NS12_INS13_ILi2ELi4ELi3EEES16_NSU_INS5_IJS17_S1K_EEENS5_IJS1K_SB_EEEEEEENS4_39AutoVectorizingCopyWithAssumedAlignmentILi128EEENS4_14SM90_TMA_STOREES21_S23_S23_EEEvvEEEEvNT_6ParamsE,@function
        .size           _ZN7cutlass13device_kernelINS_4gemm6kernel13GemmUniversalIN4cute5tupleIJiiiiEEENS1_10collective13CollectiveMmaINS1_35MainloopSm100TmaUmmaWarpSpecializedILi5ELi2ELi4ENS5_IJNS4_1CILi1EEESB_SB_EEEEENS5_IJNSA_ILi128EEESE_SE_EEENS_12float_e5m2_tENS5_IJlSB_lEEESG_SH_NS4_8TiledMMAINS4_8MMA_AtomIJNS4_10MMA_TraitsINS4_19SM100_MMA_F8F6F4_SSEJSG_SG_fSE_SE_NS4_17integral_constantINS4_4UMMA5MajorELSO_0EEESP_NSM_INSN_7ScaleInELSQ_0EEESR_EEEEEENS4_6LayoutISC_NS5_IJNSA_ILi0EEESV_SV_EEEEENS5_IJNS4_10UnderscoreESY_SY_EEEEENS4_13SM90_TMA_LOADENS4_14ComposedLayoutINS4_7SwizzleILi3ELi4ELi3EEENS4_18smem_ptr_flag_bitsILi8EEENSU_INS5_IJNSA_ILi8EEESE_EEENS5_IJSE_SB_EEEEEEEvNS4_8identityES11_S1B_vS1C_EENS_8epilogue10collective18CollectiveEpilogueINS1E_23Sm100TmaWarpSpecializedILi2ELi2ELi64ELb0ELb0EEEJSF_NS5_IJNSU_ISE_SB_EENSU_INSA_ILi64EEESB_EEEEESG_SH_SG_SH_NS1E_6fusion15FusionCallbacksIS1I_NS1N_17LinearCombinationISG_fSG_fLNS_15FloatRoundStyleE2EEESF_S1M_JEEENS4_5SM1004TMEM4LOAD26SM100_TMEM_LOAD_32dp32b64xES11_NS12_INS13_ILi2ELi4ELi3EEES16_NSU_INS5_IJS17_S1K_EEENS5_IJS1K_SB_EEEEEEENS4_39AutoVectorizingCopyWithAssumedAlignmentILi128EEENS4_14SM90_TMA_STOREES21_S23_S23_EEEvvEEEEvNT_6ParamsE,(.L_x_146 - _ZN7cutlass13device_kernelINS_4gemm6kernel13GemmUniversalIN4cute5tupleIJiiiiEEENS1_10collective13CollectiveMmaINS1_35MainloopSm100TmaUmmaWarpSpecializedILi5ELi2ELi4ENS5_IJNS4_1CILi1EEESB_SB_EEEEENS5_IJNSA_ILi128EEESE_SE_EEENS_12float_e5m2_tENS5_IJlSB_lEEESG_SH_NS4_8TiledMMAINS4_8MMA_AtomIJNS4_10MMA_TraitsINS4_19SM100_MMA_F8F6F4_SSEJSG_SG_fSE_SE_NS4_17integral_constantINS4_4UMMA5MajorELSO_0EEESP_NSM_INSN_7ScaleInELSQ_0EEESR_EEEEEENS4_6LayoutISC_NS5_IJNSA_ILi0EEESV_SV_EEEEENS5_IJNS4_10UnderscoreESY_SY_EEEEENS4_13SM90_TMA_LOADENS4_14ComposedLayoutINS4_7SwizzleILi3ELi4ELi3EEENS4_18smem_ptr_flag_bitsILi8EEENSU_INS5_IJNSA_ILi8EEESE_EEENS5_IJSE_SB_EEEEEEEvNS4_8identityES11_S1B_vS1C_EENS_8epilogue10collective18CollectiveEpilogueINS1E_23Sm100TmaWarpSpecializedILi2ELi2ELi64ELb0ELb0EEEJSF_NS5_IJNSU_ISE_SB_EENSU_INSA_ILi64EEESB_EEEEESG_SH_SG_SH_NS1E_6fusion15FusionCallbacksIS1I_NS1N_17LinearCombinationISG_fSG_fLNS_15FloatRoundStyleE2EEESF_S1M_JEEENS4_5SM1004TMEM4LOAD26SM100_TMEM_LOAD_32dp32b64xES11_NS12_INS13_ILi2ELi4ELi3EEES16_NSU_INS5_IJS17_S1K_EEENS5_IJS1K_SB_EEEEEEENS4_39AutoVectorizingCopyWithAssumedAlignmentILi128EEENS4_14SM90_TMA_STOREES21_S23_S23_EEEvvEEEEvNT_6ParamsE)
        .other          _ZN7cutlass13device_kernelINS_4gemm6kernel13GemmUniversalIN4cute5tupleIJiiiiEEENS1_10collective13CollectiveMmaINS1_35MainloopSm100TmaUmmaWarpSpecializedILi5ELi2ELi4ENS5_IJNS4_1CILi1EEESB_SB_EEEEENS5_IJNSA_ILi128EEESE_SE_EEENS_12float_e5m2_tENS5_IJlSB_lEEESG_SH_NS4_8TiledMMAINS4_8MMA_AtomIJNS4_10MMA_TraitsINS4_19SM100_MMA_F8F6F4_SSEJSG_SG_fSE_SE_NS4_17integral_constantINS4_4UMMA5MajorELSO_0EEESP_NSM_INSN_7ScaleInELSQ_0EEESR_EEEEEENS4_6LayoutISC_NS5_IJNSA_ILi0EEESV_SV_EEEEENS5_IJNS4_10UnderscoreESY_SY_EEEEENS4_13SM90_TMA_LOADENS4_14ComposedLayoutINS4_7SwizzleILi3ELi4ELi3EEENS4_18smem_ptr_flag_bitsILi8EEENSU_INS5_IJNSA_ILi8EEESE_EEENS5_IJSE_SB_EEEEEEEvNS4_8identityES11_S1B_vS1C_EENS_8epilogue10collective18CollectiveEpilogueINS1E_23Sm100TmaWarpSpecializedILi2ELi2ELi64ELb0ELb0EEEJSF_NS5_IJNSU_ISE_SB_EENSU_INSA_ILi64EEESB_EEEEESG_SH_SG_SH_NS1E_6fusion15FusionCallbacksIS1I_NS1N_17LinearCombinationISG_fSG_fLNS_15FloatRoundStyleE2EEESF_S1M_JEEENS4_5SM1004TMEM4LOAD26SM100_TMEM_LOAD_32dp32b64xES11_NS12_INS13_ILi2ELi4ELi3EEES16_NSU_INS5_IJS17_S1K_EEENS5_IJS1K_SB_EEEEEEENS4_39AutoVectorizingCopyWithAssumedAlignmentILi128EEENS4_14SM90_TMA_STOREES21_S23_S23_EEEvvEEEEvNT_6ParamsE,@"STO_CUDA_ENTRY STV_DEFAULT"
_ZN7cutlass13device_kernelINS_4gemm6kernel13GemmUniversalIN4cute5tupleIJiiiiEEENS1_10collective13CollectiveMmaINS1_35MainloopSm100TmaUmmaWarpSpecializedILi5ELi2ELi4ENS5_IJNS4_1CILi1EEESB_SB_EEEEENS5_IJNSA_ILi128EEESE_SE_EEENS_12float_e5m2_tENS5_IJlSB_lEEESG_SH_NS4_8TiledMMAINS4_8MMA_AtomIJNS4_10MMA_TraitsINS4_19SM100_MMA_F8F6F4_SSEJSG_SG_fSE_SE_NS4_17integral_constantINS4_4UMMA5MajorELSO_0EEESP_NSM_INSN_7ScaleInELSQ_0EEESR_EEEEEENS4_6LayoutISC_NS5_IJNSA_ILi0EEESV_SV_EEEEENS5_IJNS4_10UnderscoreESY_SY_EEEEENS4_13SM90_TMA_LOADENS4_14ComposedLayoutINS4_7SwizzleILi3ELi4ELi3EEENS4_18smem_ptr_flag_bitsILi8EEENSU_INS5_IJNSA_ILi8EEESE_EEENS5_IJSE_SB_EEEEEEEvNS4_8identityES11_S1B_vS1C_EENS_8epilogue10collective18CollectiveEpilogueINS1E_23Sm100TmaWarpSpecializedILi2ELi2ELi64ELb0ELb0EEEJSF_NS5_IJNSU_ISE_SB_EENSU_INSA_ILi64EEESB_EEEEESG_SH_SG_SH_NS1E_6fusion15FusionCallbacksIS1I_NS1N_17LinearCombinationISG_fSG_fLNS_15FloatRoundStyleE2EEESF_S1M_JEEENS4_5SM1004TMEM4LOAD26SM100_TMEM_LOAD_32dp32b64xES11_NS12_INS13_ILi2ELi4ELi3EEES16_NSU_INS5_IJS17_S1K_EEENS5_IJS1K_SB_EEEEEEENS4_39AutoVectorizingCopyWithAssumedAlignmentILi128EEENS4_14SM90_TMA_STOREES21_S23_S23_EEEvvEEEEvNT_6ParamsE:
[----:B------:R-:W1:Y:S01]  /*0000*/  LDC R1, c[0x0][0x37c] ;  /* 0x0000df00ff017b82 */ /* 0x000e620000000800 */
[----:B------:R-:W2:Y:S01]  /*0010*/  S2R R189, SR_TID.X ;  /* 0x0000000000bd7919 */ /* 0x000ea20000002100 */
[----:B------:R-:W3:Y:S01]  /*0020*/  LDCU.64 UR4, c[0x0][0x890] ;  /* 0x00011200ff0477ac */ /* 0x000ee20008000a00 */
[----:B------:R-:W-:Y:S02]  /*0030*/  PRMT R171, RZ, 0x7610, R171 ;  /* 0x00007610ffab7816 */ /* 0x000fe400000000ab */
[----:B------:R-:W-:Y:S01]  /*0040*/  ELECT P5, URZ, PT ;  /* 0x0000000000ff782f */ /* 0x000fe200038a0000 */
[----:B------:R-:W4:Y:S01]  /*0050*/  LDCU.64 UR46, c[0x0][0x358] ;  /* 0x00006b00ff2e77ac */ /* 0x000f220008000a00 */
[----:B---3--:R-:W-:-:S04]  /*0060*/  UISETP.NE.U32.AND UP0, UPT, UR4, URZ, UPT ;  /* 0x000000ff0400728c */ /* 0x008fc8000bf05070 */
[----:B------:R-:W-:Y:S01]  /*0070*/  UISETP.NE.AND.EX UP0, UPT, UR5, URZ, UPT, UP0 ;  /* 0x000000ff0500728c */ /* 0x000fe2000bf05300 */
[----:B--2---:R-:W-:-:S05]  /*0080*/  SHF.R.U32.HI R173, RZ, 0x5, R189 ;  /* 0x00000005ffad7819 */ /* 0x004fca00000116bd */
[----:B------:R-:W2:Y:S02]  /*0090*/  SHFL.IDX PT, R0, R173, RZ, 0x1f ;  /* 0x00001fffad007589 */ /* 0x000ea400000e0000 */
[----:B--2---:R-:W-:Y:S01]  /*00a0*/  R2UR UR8, R0 ;  /* 0x00000000000872ca */ /* 0x004fe200000e0000 */
[----:B-1--4-:R-:W-:-:S14]  /*00b0*/  BRA.U UP0, `(.L_x_0) ;  /* 0x00000001002c7547 */ /* 0x012fdc000b800000 */
[----:B------:R-:W1:Y:S02]  /*00c0*/  LDCU.64 UR6, c[0x0][0x888] ;  /* 0x00011100ff0677ac */ /* 0x000e640008000a00 */
[----:B-1----:R-:W-:-:S04]  /*00d0*/  UISETP.NE.U32.AND UP0, UPT, UR6, URZ, UPT ;  /* 0x000000ff0600728c */ /* 0x002fc8000bf05070 */
[----:B------:R-:W-:-:S09]  /*00e0*/  UISETP.NE.AND.EX UP0, UPT, UR7, URZ, UPT, UP0 ;  /* 0x000000ff0700728c */ /* 0x000fd2000bf05300 */
[----:B------:R-:W-:Y:S05]  /*00f0*/  BRA.U !UP0, `(.L_x_1) ;  /* 0x0000000108107547 */ /* 0x000fea000b800000 */
[----:B------:R-:W1:Y:S02]  /*0100*/  LDC.64 R2, c[0x0][0x888] ;  /* 0x00022200ff027b82 */ /* 0x000e640000000a00 */
[----:B-1----:R1:W5:Y:S01]  /*0110*/  LDG.E R81, desc[UR46][R2.64] ;  /* 0x0000002e02517981 */ /* 0x002362000c1e1900 */
[----:B------:R-:W-:Y:S01]  /*0120*/  HFMA2 R171, -RZ, RZ, 0, 5.9604644775390625e-08 ;  /* 0x00000001ffab7431 */ /* 0x000fe200000001ff */
[----:B------:R-:W-:Y:S05]  /*0130*/  BRA `(.L_x_0) ;  /* 0x00000000000c7947 */ /* 0x000fea0003800000 */
.L_x_1:
[----:B------:R-:W1:Y:S01]  /*0140*/  LDCU UR6, c[0x0][0x880] ;  /* 0x00011000ff0677ac */ /* 0x000e620008000800 */
[----:B------:R-:W-:Y:S01]  /*0150*/  HFMA2 R171, -RZ, RZ, 0, 5.9604644775390625e-08 ;  /* 0x00000001ffab7431 */ /* 0x000fe200000001ff */
[----:B-1----:R-:W-:-:S07]  /*0160*/  MOV R81, UR6 ;  /* 0x0000000600517c02 */ /* 0x002fce0008000f00 */
.L_x_0:
[----:B------:R-:W2:Y:S02]  /*0170*/  LDCU.64 UR6, c[0x0][0x8b0] ;  /* 0x00011600ff0677ac */ /* 0x000ea40008000a00 */
[----:B--2---:R-:W-:-:S04]  /*0180*/  UISETP.NE.U32.AND UP0, UPT, UR6, URZ, UPT ;  /* 0x000000ff0600728c */ /* 0x004fc8000bf05070 */
[----:B------:R-:W-:-:S09]  /*0190*/  UISETP.NE.AND.EX UP0, UPT, UR7, URZ, UPT, UP0 ;  /* 0x000000ff0700728c */ /* 0x000fd2000bf05300 */
[----:B------:R-:W-:Y:S05]  /*01a0*/  BRA.U UP0, `(.L_x_2) ;  /* 0x0000000100247547 */ /* 0x000fea000b800000 */
[----:B------:R-:W2:Y:S02]  /*01b0*/  LDCU.64 UR6, c[0x0][0x8a8] ;  /* 0x00011500ff0677ac */ /* 0x000ea40008000a00 */
[----:B--2---:R-:W-:-:S04]  /*01c0*/  UISETP.NE.U32.AND UP0, UPT, UR6, URZ, UPT ;  /* 0x000000ff0600728c */ /* 0x004fc8000bf05070 */
[----:B------:R-:W-:-:S09]  /*01d0*/  UISETP.NE.AND.EX UP0, UPT, UR7, URZ, UPT, UP0 ;  /* 0x000000ff0700728c */ /* 0x000fd2000bf05300 */
[----:B------:R-:W-:Y:S05]  /*01e0*/  BRA.U !UP0, `(.L_x_3) ;  /* 0x00000001080c7547 */ /* 0x000fea000b800000 */
[----:B------:R-:W2:Y:S02]  /*01f0*/  LDC.64 R78, c[0x0][0x8a8] ;  /* 0x00022a00ff4e7b82 */ /* 0x000ea40000000a00 */
[----:B--2---:R2:W5:Y:S01]  /*0200*/  LDG.E R78, desc[UR46][R78.64] ;  /* 0x0000002e4e4e7981 */ /* 0x004562000c1e1900 */
[----:B------:R-:W-:Y:S05]  /*0210*/  BRA `(.L_x_2) ;  /* 0x0000000000087947 */ /* 0x000fea0003800000 */
.L_x_3:
[----:B------:R-:W2:Y:S02]  /*0220*/  LDCU UR6, c[0x0][0x8a0] ;  /* 0x00011400ff0677ac */ /* 0x000ea40008000800 */
[----:B--2---:R-:W-:Y:S02]  /*0230*/  MOV R78, UR6 ;  /* 0x00000006004e7c02 */ /* 0x004fe40008000f00 */
.L_x_2:
[----:B------:R-:W-:Y:S01]  /*0240*/  IMAD.U32 R0, RZ, RZ, UR8 ;  /* 0x00000008ff007e24 */ /* 0x000fe2000f8e00ff */
[----:B------:R-:W-:Y:S04]  /*0250*/  BSSY.RECONVERGENT B0, `(.L_x_4) ;  /* 0x000000c000007945 */ /* 0x000fe80003800200 */
[C---:B------:R-:W-:Y:S02]  /*0260*/  ISETP.NE.OR P1, PT, R0.reuse, 0x1, !P5 ;  /* 0x000000010000780c */ /* 0x040fe40006f25670 */
[----:B------:R-:W-:-:S11]  /*0270*/  ISETP.NE.OR P0, PT, R0, 0x3, !P5 ;  /* 0x000000030000780c */ /* 0x000fd60006f05670 */
[----:B------:R-:W-:Y:S05]  /*0280*/  @P1 BRA `(.L_x_5) ;  /* 0x0000000000201947 */ /* 0x000fea0003800000 */
[----:B------:R-:W3:Y:S02]  /*0290*/  LDCU.64 UR6, c[0x0][0x348] ;  /* 0x00006900ff0677ac */ /* 0x000ee40008000a00 */
[----:B---3--:R-:W-:Y:S02]  /*02a0*/  UIADD3 UR10, UP1, UPT, UR6, 0x80, URZ ;  /* 0x00000080060a7890 */ /* 0x008fe4000ff3e0ff */
[----:B------:R-:W-:Y:S02]  /*02b0*/  UIADD3 UR6, UP0, UPT, UR6, 0x180, URZ ;  /* 0x0000018006067890 */ /* 0x000fe4000ff1e0ff */
[----:B------:R-:W-:Y:S02]  /*02c0*/  UIADD3.X UR11, UPT, UPT, URZ, UR7, URZ, UP1, !UPT ;  /* 0x00000007ff0b7290 */ /* 0x000fe40008ffe4ff */
[----:B------:R-:W-:-:S07]  /*02d0*/  UIADD3.X UR7, UPT, UPT, URZ, UR7, URZ, UP0, !UPT ;  /* 0x00000007ff077290 */ /* 0x000fce00087fe4ff */
[----:B------:R3:W-:Y:S02]  /*02e0*/  UTMACCTL.PF [UR10] ;  /* 0x000000000a0079b9 */ /* 0x0007e40008040000 */
[----:B------:R3:W-:Y:S02]  /*02f0*/  UTMACCTL.PF [UR6] ;  /* 0x00000000060079b9 */ /* 0x0007e40008040000 */
[----:B---3--:R-:W-:Y:S01]  /*0300*/  NOP ;  /* 0x0000000000007918 */ /* 0x008fe20000000000 */
.L_x_5:
[----:B------:R-:W-:Y:S05]  /*0310*/  BSYNC.RECONVERGENT B0 ;  /* 0x0000000000007941 */ /* 0x000fea0003800200 */
.L_x_4:
[----:B------:R-:W-:Y:S04]  /*0320*/  BSSY.RECONVERGENT B0, `(.L_x_6) ;  /* 0x000000a000007945 */ /* 0x000fe80003800200 */
        /* <DEDUP_REMOVED lines=9> */
.L_x_7:
[----:B------:R-:W-:Y:S05]  /*03c0*/  BSYNC.RECONVERGENT B0 ;  /* 0x0000000000007941 */ /* 0x000fea0003800200 */
.L_x_6:
[----:B------:R-:W3:Y:S01]  /*03d0*/  LDCU.64 UR6, c[0x0][0x888] ;  /* 0x00011100ff0677ac */ /* 0x000ee20008000a00 */
[----:B------:R-:W-:Y:S02]  /*03e0*/  UISETP.EQ.U32.AND UP1, UPT, UR4, URZ, UPT ;  /* 0x000000ff0400728c */ /* 0x000fe4000bf22070 */
[----:B------:R-:W-:Y:S02]  /*03f0*/  UPLOP3.LUT UP2, UPT, UPT, UPT, UPT, 0x80, 0x8 ;  /* 0x000000000008789c */ /* 0x000fe40003f4f070 */
[----:B---3--:R-:W-:-:S04]  /*0400*/  UISETP.NE.U32.AND UP0, UPT, UR6, URZ, UPT ;  /* 0x000000ff0600728c */ /* 0x008fc8000bf05070 */
[----:B------:R-:W-:-:S04]  /*0410*/  UISETP.NE.AND.EX UP0, UPT, UR7, URZ, UPT, UP0 ;  /* 0x000000ff0700728c */ /* 0x000fc8000bf05300 */
[----:B------:R-:W-:-:S04]  /*0420*/  UISETP.EQ.OR.EX UP3, UPT, UR5, URZ, !UP0, UP1 ;  /* 0x000000ff0500728c */ /* 0x000fc8000c762710 */
[----:B------:R-:W-:-:S05]  /*0430*/  UP2UR UR50, UPR, URZ, 0x8 ;  /* 0x00000008ff327883 */ /* 0x000fca0008000000 */
[----:B------:R-:W-:Y:S07]  /*0440*/  BRA.U !UP3, `(.L_x_8) ;  /* 0x000000010b207547 */ /* 0x000fee000b800000 */
[----:B------:R-:W-:Y:S01]  /*0450*/  UISETP.NE.U32.AND UP2, UPT, UR4, URZ, UPT ;  /* 0x000000ff0400728c */ /* 0x000fe2000bf45070 */
[----:B-----5:R-:W-:Y:S01]  /*0460*/  FSETP.NEU.AND P0, PT, R81, RZ, PT ;  /* 0x000000ff5100720b */ /* 0x020fe20003f0d000 */
[----:B------:R-:W-:Y:S02]  /*0470*/  USEL UR4, URZ, 0xffffffff, UP0 ;  /* 0xffffffffff047887 */ /* 0x000fe40008000000 */
[----:B------:R-:W-:-:S10]  /*0480*/  UISETP.NE.AND.EX UP2, UPT, UR5, URZ, UPT, UP2 ;  /* 0x000000ff0500728c */ /* 0x000fd4000bf45320 */
[----:B------:R-:W-:Y:S01]  /*0490*/  VOTEU.ANY UP1, P0 ;  /* 0x0000000000ff7886 */ /* 0x000fe20000020100 */
[----:B------:R-:W-:-:S04]  /*04a0*/  @!UP2 USEL UR4, URZ, 0xffffffff, UP1 ;  /* 0xffffffffff04a887 */ /* 0x000fc80008800000 */
[----:B------:R-:W-:-:S04]  /*04b0*/  ULOP3.LUT UR4, UR4, 0x1, URZ, 0xc0, !UPT ;  /* 0x0000000104047892 */ /* 0x000fc8000f8ec0ff */
[----:B------:R-:W-:-:S11]  /*04c0*/  UISETP.NE.U32.AND UP2, UPT, UR4, 0x1, UPT ;  /* 0x000000010400788c */ /* 0x000fd6000bf45070 */
.L_x_8:
[----:B-1----:R-:W1:Y:S01]  /*04d0*/  SHFL.IDX PT, R2, R173, RZ, 0x1f ;  /* 0x00001fffad027589 */ /* 0x002e6200000e0000 */
[----:B------:R-:W-:-:S04]  /*04e0*/  UISETP.NE.AND UP1, UPT, UR8, 0x2, UPT ;  /* 0x000000020800788c */ /* 0x000fc8000bf25270 */
[----:B------:R-:W-:Y:S01]  /*04f0*/  USEL UR6, URZ, 0x1, UP1 ;  /* 0x00000001ff067887 */ /* 0x000fe20008800000 */
[----:B-1----:R-:W-:-:S13]  /*0500*/  ISETP.NE.AND P0, PT, R2, RZ, PT ;  /* 0x000000ff0200720c */ /* 0x002fda0003f05270 */
[----:B------:R-:W-:Y:S05]  /*0510*/  @P0 BRA `(.L_x_9) ;  /* 0x0000000000500947 */ /* 0x000fea0003800000 */
[----:B------:R-:W1:Y:S01]  /*0520*/  S2UR UR5, SR_CgaCtaId ;  /* 0x00000000000579c3 */ /* 0x000e620000008800 */
[----:B------:R-:W-:Y:S01]  /*0530*/  UMOV UR7, 0x400 ;  /* 0x0000040000077882 */ /* 0x000fe20000000000 */
[----:B------:R-:W-:Y:S01]  /*0540*/  UMOV UR4, 0x1 ;  /* 0x0000000100047882 */ /* 0x000fe20000000000 */
[----:B------:R-:W-:Y:S01]  /*0550*/  ELECT P0, URZ, PT ;  /* 0x0000000000ff782f */ /* 0x000fe20003800000 */
[----:B------:R-:W-:-:S04]  /*0560*/  UIADD3 UR10, UPT, UPT, -UR4, 0x100000, URZ ;  /* 0x00100000040a7890 */ /* 0x000fc8000fffe1ff */
[----:B------:R-:W-:Y:S02]  /*0570*/  USHF.L.U32 UR11, UR10, 0xb, URZ ;  /* 0x0000000b0a0b7899 */ /* 0x000fe400080006ff */
[----:B------:R-:W-:Y:S02]  /*0580*/  USHF.L.U32 UR10, UR10, 0x1, URZ ;  /* 0x000000010a0a7899 */ /* 0x000fe400080006ff */
[----:B-1----:R-:W-:Y:S01]  /*0590*/  ULEA UR5, UR5, UR7, 0x18 ;  /* 0x0000000705057291 */ /* 0x002fe2000f8ec0ff */
[----:B------:R-:W1:Y:S11]  /*05a0*/  FENCE.VIEW.ASYNC.S ;  /* 0x00000000000073c6 */ /* 0x000e760000000000 */
[----:B-1----:R1:W3:Y:S01]  /*05b0*/  SYNCS.EXCH.64 URZ, [UR5], UR10 ;  /* 0x0000000a05ff75b2 */ /* 0x0022e20008000100 */
[----:B------:R1:W4:Y:S01]  /*05c0*/  SYNCS.EXCH.64 URZ, [UR5+0x28], UR10 ;  /* 0x0000280a05ff75b2 */ /* 0x0003220008000100 */
[----:B------:R1:W1:Y:S01]  /*05d0*/  SYNCS.EXCH.64 URZ, [UR5+0x8], UR10 ;  /* 0x0000080a05ff75b2 */ /* 0x0002620008000100 */
[----:B------:R1:W1:Y:S01]  /*05e0*/  SYNCS.EXCH.64 URZ, [UR5+0x30], UR10 ;  /* 0x0000300a05ff75b2 */ /* 0x0002620008000100 */
[----:B------:R1:W1:Y:S01]  /*05f0*/  SYNCS.EXCH.64 URZ, [UR5+0x10], UR10 ;  /* 0x0000100a05ff75b2 */ /* 0x0002620008000100 */
[----:B------:R1:W1:Y:S01]  /*0600*/  SYNCS.EXCH.64 URZ, [UR5+0x38], UR10 ;  /* 0x0000380a05ff75b2 */ /* 0x0002620008000100 */
[----:B------:R1:W1:Y:S01]  /*0610*/  SYNCS.EXCH.64 URZ, [UR5+0x18], UR10 ;  /* 0x0000180a05ff75b2 */ /* 0x0002620008000100 */
[----:B------:R1:W1:Y:S01]  /*0620*/  SYNCS.EXCH.64 URZ, [UR5+0x40], UR10 ;  /* 0x0000400a05ff75b2 */ /* 0x0002620008000100 */
[----:B------:R1:W1:Y:S01]  /*0630*/  SYNCS.EXCH.64 URZ, [UR5+0x20], UR10 ;  /* 0x0000200a05ff75b2 */ /* 0x0002620008000100 */
[----:B------:R1:W1:Y:S01]  /*0640*/  SYNCS.EXCH.64 URZ, [UR5+0x48], UR10 ;  /* 0x0000480a05ff75b2 */ /* 0x0002620008000100 */
[----:B------:R-:W-:Y:S01]  /*0650*/  NOP ;  /* 0x0000000000007918 */ /* 0x000fe20000000000 */
.L_x_9:
[----:B------:R-:W2:Y:S01]  /*0660*/  SHFL.IDX PT, R2, R173, RZ, 0x1f ;  /* 0x00001fffad027589 */ /* 0x000ea200000e0000 */
[----:B------:R-:W-:Y:S01]  /*0670*/  NOP ;  /* 0x0000000000007918 */ /* 0x000fe20000000000 */
[----:B--2---:R-:W-:-:S13]  /*0680*/  ISETP.NE.AND P0, PT, R2, 0x1, PT ;  /* 0x000000010200780c */ /* 0x004fda0003f05270 */
[----:B------:R-:W-:Y:S05]  /*0690*/  @P0 BRA `(.L_x_10) ;  /* 0x0000000000480947 */ /* 0x000fea0003800000 */
[----:B------:R-:W2:Y:S01]  /*06a0*/  S2UR UR7, SR_CgaCtaId ;  /* 0x00000000000779c3 */ /* 0x000ea20000008800 */
[----:B------:R-:W-:Y:S01]  /*06b0*/  UMOV UR9, 0x400 ;  /* 0x0000040000097882 */ /* 0x000fe20000000000 */
[----:B-1----:R-:W-:Y:S01]  /*06c0*/  UMOV UR5, 0x20 ;  /* 0x0000002000057882 */ /* 0x002fe20000000000 */
[----:B------:R-:W-:Y:S01]  /*06d0*/  UMOV UR4, 0x80 ;  /* 0x0000008000047882 */ /* 0x000fe20000000000 */
[----:B------:R-:W-:-:S04]  /*06e0*/  UIADD3 UR10, UPT, UPT, -UR5, 0x100000, URZ ;  /* 0x00100000050a7890 */ /* 0x000fc8000fffe1ff */
[----:B------:R-:W-:Y:S02]  /*06f0*/  USHF.L.U32 UR11, UR10, 0xb, URZ ;  /* 0x0000000b0a0b7899 */ /* 0x000fe400080006ff */
[----:B------:R-:W-:Y:S02]  /*0700*/  USHF.L.U32 UR10, UR10, 0x1, URZ ;  /* 0x000000010a0a7899 */ /* 0x000fe400080006ff */
[----:B------:R-:W-:-:S04]  /*0710*/  UIADD3 UR4, UPT, UPT, -UR4, 0x100000, URZ ;  /* 0x0010000004047890 */ /* 0x000fc8000fffe1ff */
[----:B------:R-:W-:Y:S02]  /*0720*/  USHF.L.U32 UR5, UR4, 0xb, URZ ;  /* 0x0000000b04057899 */ /* 0x000fe400080006ff */
[----:B------:R-:W-:Y:S01]  /*0730*/  USHF.L.U32 UR4, UR4, 0x1, URZ ;  /* 0x0000000104047899 */ /* 0x000fe200080006ff */
[----:B------:R-:W-:Y:S01]  /*0740*/  ELECT P0, URZ, PT ;  /* 0x0000000000ff782f */ /* 0x000fe20003800000 */
[----:B--2---:R-:W-:Y:S01]  /*0750*/  ULEA UR7, UR7, UR9, 0x18 ;  /* 0x0000000907077291 */ /* 0x004fe2000f8ec0ff */
[----:B------:R-:W1:Y:S11]  /*0760*/  FENCE.VIEW.ASYNC.S ;  /* 0x00000000000073c6 */ /* 0x000e760000000000 */
[----:B-1----:R2:W1:Y:S01]  /*0770*/  SYNCS.EXCH.64 URZ, [UR7+0x50], UR10 ;  /* 0x0000500a07ff75b2 */ /* 0x0024620008000100 */
[----:B------:R2:W1:Y:S01]  /*0780*/  SYNCS.EXCH.64 URZ, [UR7+0x60], UR4 ;  /* 0x0000600407ff75b2 */ /* 0x0004620008000100 */
[----:B------:R2:W1:Y:S01]  /*0790*/  SYNCS.EXCH.64 URZ, [UR7+0x58], UR10 ;  /* 0x0000580a07ff75b2 */ /* 0x0004620008000100 */
[----:B------:R2:W1:Y:S02]  /*07a0*/  SYNCS.EXCH.64 URZ, [UR7+0x68], UR4 ;  /* 0x0000680407ff75b2 */ /* 0x0004640008000100 */
[----:B--2---:R-:W-:Y:S01]  /*07b0*/  NOP ;  /* 0x0000000000007918 */ /* 0x004fe20000000000 */
.L_x_10:
[----:B------:R-:W2:Y:S01]  /*07c0*/  SHFL.IDX PT, R2, R173, RZ, 0x1f ;  /* 0x00001fffad027589 */ /* 0x000ea200000e0000 */
[----:B------:R-:W-:Y:S01]  /*07d0*/  NOP ;  /* 0x0000000000007918 */ /* 0x000fe20000000000 */
[----:B--2---:R-:W-:-:S13]  /*07e0*/  ISETP.NE.AND P0, PT, R2, 0x3, PT ;  /* 0x000000030200780c */ /* 0x004fda0003f05270 */
[----:B------:R-:W-:Y:S05]  /*07f0*/  @P0 BRA `(.L_x_11) ;  /* 0x0000000000300947 */ /* 0x000fea0003800000 */
[----:B-1----:R-:W1:Y:S01]  /*0800*/  S2UR UR5, SR_CgaCtaId ;  /* 0x00000000000579c3 */ /* 0x002e620000008800 */
        /* <DEDUP_REMOVED lines=8> */
[----:B-1----:R2:W1:Y:S01]  /*0890*/  SYNCS.EXCH.64 URZ, [UR5+0x70], UR10 ;  /* 0x0000700a05ff75b2 */ /* 0x0024620008000100 */
[----:B------:R2:W1:Y:S02]  /*08a0*/  SYNCS.EXCH.64 URZ, [UR5+0x78], UR10 ;  /* 0x0000780a05ff75b2 */ /* 0x0004640008000100 */
[----:B--2---:R-:W-:Y:S01]  /*08b0*/  NOP ;  /* 0x0000000000007918 */ /* 0x004fe20000000000 */
.L_x_11:
[----:B------:R-:W2:Y:S01]  /*08c0*/  SHFL.IDX PT, R2, R173, RZ, 0x1f ;  /* 0x00001fffad027589 */ /* 0x000ea200000e0000 */
[----:B------:R-:W-:Y:S01]  /*08d0*/  NOP ;  /* 0x0000000000007918 */ /* 0x000fe20000000000 */
[----:B--2---:R-:W-:-:S13]  /*08e0*/  ISETP.NE.AND P0, PT, R2, 0x4, PT ;  /* 0x000000040200780c */ /* 0x004fda0003f05270 */
[----:B------:R-:W-:Y:S05]  /*08f0*/  @P0 BRA `(.L_x_12) ;  /* 0x00000000004c0947 */ /* 0x000fea0003800000 */
[----:B-1----:R-:W1:Y:S01]  /*0900*/  S2UR UR5, SR_CgaCtaId ;  /* 0x00000000000579c3 */ /* 0x002e620000008800 */
[----:B------:R-:W-:Y:S01]  /*0910*/  UMOV UR9, 0x100 ;  /* 0x0000010000097882 */ /* 0x000fe20000000000 */
[----:B------:R-:W-:Y:S01]  /*0920*/  UMOV UR7, 0x400 ;  /* 0x0000040000077882 */ /* 0x000fe20000000000 */
[----:B------:R-:W-:Y:S01]  /*0930*/  USEL UR9, UR9, 0xe0, UP2 ;  /* 0x000000e009097887 */ /* 0x000fe20009000000 */
[----:B------:R-:W-:Y:S01]  /*0940*/  UMOV UR4, 0x1 ;  /* 0x0000000100047882 */ /* 0x000fe20000000000 */
[----:B------:R-:W-:Y:S01]  /*0950*/  ELECT P0, URZ, PT ;  /* 0x0000000000ff782f */ /* 0x000fe20003800000 */
[----:B------:R-:W-:-:S04]  /*0960*/  UIADD3 UR10, UPT, UPT, -UR4, 0x100000, URZ ;  /* 0x00100000040a7890 */ /* 0x000fc8000fffe1ff */
[----:B------:R-:W-:Y:S02]  /*0970*/  USHF.L.U32 UR11, UR10, 0xb, URZ ;  /* 0x0000000b0a0b7899 */ /* 0x000fe400080006ff */
[----:B------:R-:W-:Y:S02]  /*0980*/  USHF.L.U32 UR10, UR10, 0x1, URZ ;  /* 0x000000010a0a7899 */ /* 0x000fe400080006ff */
[----:B------:R-:W-:-:S04]  /*0990*/  UIADD3 UR12, UPT, UPT, -UR9, 0x100000, URZ ;  /* 0x00100000090c7890 */ /* 0x000fc8000fffe1ff */
[----:B------:R-:W-:Y:S02]  /*09a0*/  USHF.L.U32 UR13, UR12, 0xb, URZ ;  /* 0x0000000b0c0d7899 */ /* 0x000fe400080006ff */
[----:B------:R-:W-:Y:S02]  /*09b0*/  USHF.L.U32 UR12, UR12, 0x1, URZ ;  /* 0x000000010c0c7899 */ /* 0x000fe400080006ff */
[----:B-1----:R-:W-:Y:S01]  /*09c0*/  ULEA UR5, UR5, UR7, 0x18 ;  /* 0x0000000705057291 */ /* 0x002fe2000f8ec0ff */
[----:B------:R-:W1:Y:S11]  /*09d0*/  FENCE.VIEW.ASYNC.S ;  /* 0x00000000000073c6 */ /* 0x000e760000000000 */
[----:B-1----:R2:W1:Y:S01]  /*09e0*/  SYNCS.EXCH.64 URZ, [UR5+0x80], UR10 ;  /* 0x0000800a05ff75b2 */ /* 0x0024620008000100 */
[----:B------:R2:W1:Y:S01]  /*09f0*/  SYNCS.EXCH.64 URZ, [UR5+0x90], UR12 ;  /* 0x0000900c05ff75b2 */ /* 0x0004620008000100 */
[----:B------:R2:W1:Y:S01]  /*0a00*/  SYNCS.EXCH.64 URZ, [UR5+0x88], UR10 ;  /* 0x0000880a05ff75b2 */ /* 0x0004620008000100 */
[----:B------:R2:W1:Y:S02]  /*0a10*/  SYNCS.EXCH.64 URZ, [UR5+0x98], UR12 ;  /* 0x0000980c05ff75b2 */ /* 0x0004640008000100 */
[----:B--2---:R-:W-:Y:S01]  /*0a20*/  NOP ;  /* 0x0000000000007918 */ /* 0x004fe20000000000 */
.L_x_12:
        /* <DEDUP_REMOVED lines=20> */
[----:B------:R2:W1:Y:S01]  /*0b70*/  SYNCS.EXCH.64 URZ, [UR7+0xc8], UR4 ;  /* 0x0000c80407ff75b2 */ /* 0x0004620008000100 */
[----:B------:R2:W1:Y:S01]  /*0b80*/  SYNCS.EXCH.64 URZ, [UR7+0xb0], UR10 ;  /* 0x0000b00a07ff75b2 */ /* 0x0004620008000100 */
[----:B------:R2:W1:Y:S01]  /*0b90*/  SYNCS.EXCH.64 URZ, [UR7+0xd0], UR4 ;  /* 0x0000d00407ff75b2 */ /* 0x0004620008000100 */
[----:B------:R2:W1:Y:S01]  /*0ba0*/  SYNCS.EXCH.64 URZ, [UR7+0xb8], UR10 ;  /* 0x0000b80a07ff75b2 */ /* 0x0004620008000100 */
[----:B------:R2:W1:Y:S02]  /*0bb0*/  SYNCS.EXCH.64 URZ, [UR7+0xd8], UR4 ;  /* 0x0000d80407ff75b2 */ /* 0x0004640008000100 */
[----:B--2---:R-:W-:Y:S01]  /*0bc0*/  NOP ;  /* 0x0000000000007918 */ /* 0x004fe20000000000 */
.L_x_13:
        /* <DEDUP_REMOVED lines=18> */
.L_x_14:
[----:B-1----:R-:W1:Y:S01]  /*0cf0*/  S2UR UR5, SR_CTAID.X ;  /* 0x00000000000579c3 */ /* 0x002e620000002500 */
[----:B------:R-:W-:-:S05]  /*0d00*/  CS2R.32 R170, SR_CgaSize ;  /* 0x0000000000aa7805 */ /* 0x000fca0000008a00 */
[----:B------:R-:W-:-:S05]  /*0d10*/  IMAD R170, R170, -0xa0, RZ ;  /* 0xffffff60aaaa7824 */ /* 0x000fca00078e02ff */
[----:B------:R-:W-:-:S14]  /*0d20*/  R2UR UR9, R170 ;  /* 0x00000000aa0972ca */ /* 0x000fdc00000e0000 */
[----:B------:R-:W2:Y:S01]  /*0d30*/  LDCU UR9, c[0x0][UR9+0x2b0] ;  /* 0x00005600090977ac */ /* 0x000ea20008000800 */
[----:B------:R-:W-:Y:S01]  /*0d40*/  NOP ;  /* 0x0000000000007918 */ /* 0x000fe20000000000 */
[----:B------:R-:W-:-:S05]  /*0d50*/  CS2R.32 R170, SR_CgaSize ;  /* 0x0000000000aa7805 */ /* 0x000fca0000008a00 */
[----:B------:R-:W-:-:S05]  /*0d60*/  IMAD R170, R170, -0xa0, RZ ;  /* 0xffffff60aaaa7824 */ /* 0x000fca00078e02ff */
[----:B------:R-:W-:-:S14]  /*0d70*/  R2UR UR7, R170 ;  /* 0x00000000aa0772ca */ /* 0x000fdc00000e0000 */
[----:B------:R-:W3:Y:S01]  /*0d80*/  LDCU UR7, c[0x0][UR7+0x2b4] ;  /* 0x00005680070777ac */ /* 0x000ee20008000800 */
[----:B------:R-:W4:Y:S08]  /*0d90*/  S2UR UR4, SR_CTAID.Y ;  /* 0x00000000000479c3 */ /* 0x000f300000002600 */
[----:B------:R-:W3:Y:S01]  /*0da0*/  LDC R9, c[0x0][0xb24] ;  /* 0x0002c900ff097b82 */ /* 0x000ee20000000800 */
[----:B-1----:R-:W-:-:S02]  /*0db0*/  I2FP.F32.U32 R5, UR5 ;  /* 0x0000000500057c45 */ /* 0x002fc40008201000 */
[----:B------:R-:W-:-:S05]  /*0dc0*/  CS2R.32 R3, SR_CgaSize ;  /* 0x0000000000037805 */ /* 0x000fca0000008a00 */
[----:B------:R-:W-:-:S06]  /*0dd0*/  IMAD R3, R3, -0xa0, RZ ;  /* 0xffffff6003037824 */ /* 0x000fcc00078e02ff */
[----:B------:R-:W1:Y:S01]  /*0de0*/  LDC R3, c[0x0][R3+0x2a0] ;  /* 0x0000a80003037b82 */ /* 0x000e620000000800 */
[----:B------:R-:W-:Y:S01]  /*0df0*/  MOV R21, UR5 ;  /* 0x0000000500157c02 */ /* 0x000fe20008000f00 */
[----:B--2---:R-:W-:Y:S01]  /*0e00*/  FMUL R5, R5, UR9 ;  /* 0x0000000905057c20 */ /* 0x004fe20008400000 */
[----:B----4-:R-:W-:Y:S02]  /*0e10*/  I2FP.F32.U32 R4, UR4 ;  /* 0x0000000400047c45 */ /* 0x010fe40008201000 */
[----:B------:R-:W-:-:S05]  /*0e20*/  CS2R.32 R2, SR_CgaSize ;  /* 0x0000000000027805 */ /* 0x000fca0000008a00 */
[----:B------:R-:W-:-:S06]  /*0e30*/  IMAD R2, R2, -0xa0, RZ ;  /* 0xffffff6002027824 */ /* 0x000fcc00078e02ff */
[----:B------:R-:W2:Y:S01]  /*0e40*/  LDC R2, c[0x0][R2+0x2a4] ;  /* 0x0000a90002027b82 */ /* 0x000ea20000000800 */
[----:B------:R-:W4:Y:S01]  /*0e50*/  F2I.U32.TRUNC.NTZ R170, R5 ;  /* 0x0000000500aa7305 */ /* 0x000f22000020f000 */
[----:B------:R-:W-:Y:S01]  /*0e60*/  MOV R20, UR4 ;  /* 0x0000000400147c02 */ /* 0x000fe20008000f00 */
[----:B---3--:R-:W-:-:S05]  /*0e70*/  FMUL R4, R4, UR7 ;  /* 0x0000000704047c20 */ /* 0x008fca0008400000 */
[----:B------:R-:W-:Y:S01]  /*0e80*/  BAR.SYNC.DEFER_BLOCKING 0x0 ;  /* 0x0000000000007b1d */ /* 0x000fe20000010000 */
[----:B------:R-:W-:-:S05]  /*0e90*/  ISETP.GE.AND P0, PT, R9, 0x1, PT ;  /* 0x000000010900780c */ /* 0x000fca0003f06270 */
[----:B------:R-:W3:Y:S02]  /*0ea0*/  F2I.U32.TRUNC.NTZ R147, R4 ;  /* 0x0000000400937305 */ /* 0x000ee4000020f000 */
[----:B------:R-:W2:Y:S01]  /*0eb0*/  S2UR UR36, SR_CTAID.Z ;  /* 0x00000000002479c3 */ /* 0x000ea20000002700 */
[----:B----4-:R-:W-:-:S05]  /*0ec0*/  IADD3 R170, PT, PT, -R170, RZ, RZ ;  /* 0x000000ffaaaa7210 */ /* 0x010fca0007ffe1ff */
[----:B-1----:R-:W-:Y:S01]  /*0ed0*/  IMAD R170, R3, R170, UR5 ;  /* 0x0000000503aa7e24 */ /* 0x002fe2000f8e02aa */
[----:B---3--:R-:W-:-:S05]  /*0ee0*/  IADD3 R147, PT, PT, -R147, RZ, RZ ;  /* 0x000000ff93937210 */ /* 0x008fca0007ffe1ff */
[----:B--2---:R-:W-:Y:S01]  /*0ef0*/  IMAD R147, R2, R147, UR4 ;  /* 0x0000000402937e24 */ /* 0x004fe2000f8e0293 */
[----:B------:R-:W-:Y:S06]  /*0f00*/  @!P0 BRA `(.L_x_15) ;  /* 0x0000000000b88947 */ /* 0x000fec0003800000 */
[----:B------:R-:W1:Y:S01]  /*0f10*/  LDC.64 R4, c[0x0][0xb18] ;  /* 0x0002c600ff047b82 */ /* 0x000e620000000a00 */
[----:B------:R-:W-:-:S07]  /*0f20*/  ISETP.NE.AND P0, PT, R9, 0x1, PT ;  /* 0x000000010900780c */ /* 0x000fce0003f05270 */
[----:B------:R-:W2:Y:S08]  /*0f30*/  LDC R10, c[0x0][0xb0c] ;  /* 0x0002c300ff0a7b82 */ /* 0x000eb00000000800 */
[----:B------:R-:W3:Y:S08]  /*0f40*/  LDC R11, c[0x0][0x370] ;  /* 0x0000dc00ff0b7b82 */ /* 0x000ef00000000800 */
[----:B------:R-:W4:Y:S01]  /*0f50*/  LDC R12, c[0x0][0x374] ;  /* 0x0000dd00ff0c7b82 */ /* 0x000f220000000800 */
[----:B-1----:R-:W-:-:S07]  /*0f60*/  ISETP.NE.AND P1, PT, R4, 0x1, PT ;  /* 0x000000010400780c */ /* 0x002fce0003f25270 */
[----:B------:R-:W3:Y:S01]  /*0f70*/  LDC.64 R6, c[0x0][0xb10] ;  /* 0x0002c400ff067b82 */ /* 0x000ee20000000a00 */
[----:B--2---:R-:W-:-:S07]  /*0f80*/  ISETP.NE.AND P2, PT, R10, 0x1, PT ;  /* 0x000000010a00780c */ /* 0x004fce0003f45270 */
[----:B------:R-:W1:Y:S08]  /*0f90*/  LDC R8, c[0x0][0xb20] ;  /* 0x0002c800ff087b82 */ /* 0x000e700000000800 */
[----:B------:R-:W2:Y:S01]  /*0fa0*/  LDC.64 R2, c[0x0][0xb28] ;  /* 0x0002ca00ff027b82 */ /* 0x000ea20000000a00 */
[----:B----4-:R-:W-:-:S04]  /*0fb0*/  IMAD.HI.U32 R13, R12, R5, RZ ;  /* 0x000000050c0d7227 */ /* 0x010fc800078e00ff */
[----:B------:R-:W-:-:S04]  /*0fc0*/  IMAD.HI.U32 R5, R20, R5, RZ ;  /* 0x0000000514057227 */ /* 0x000fc800078e00ff */
[----:B---3--:R-:W-:-:S04]  /*0fd0*/  IMAD.HI.U32 R14, R11, R6, RZ ;  /* 0x000000060b0e7227 */ /* 0x008fc800078e00ff */
[C---:B------:R-:W-:Y:S01]  /*0fe0*/  IMAD.HI.U32 R16, R21.reuse, R6, RZ ;  /* 0x0000000615107227 */ /* 0x040fe200078e00ff */
[-C--:B------:R-:W-:Y:S02]  /*0ff0*/  @P2 SHF.R.U32.HI R11, RZ, R7.reuse, R14 ;  /* 0x00000007ff0b2219 */ /* 0x080fe4000001160e */
[-C--:B-1----:R-:W-:Y:S02]  /*1000*/  @P1 SHF.R.U32.HI R12, RZ, R8.reuse, R13 ;  /* 0x00000008ff0c1219 */ /* 0x082fe4000001160d */
[----:B------:R-:W-:Y:S02]  /*1010*/  SHF.R.U32.HI R5, RZ, R8, R5 ;  /* 0x00000008ff057219 */ /* 0x000fe40000011605 */
[----:B------:R-:W-:Y:S02]  /*1020*/  SHF.R.U32.HI R16, RZ, R7, R16 ;  /* 0x00000007ff107219 */ /* 0x000fe40000011610 */
[----:B------:R-:W-:Y:S01]  /*1030*/  SEL R5, R20, R5, !P1 ;  /* 0x0000000514057207 */ /* 0x000fe20004800000 */
[----:B--2---:R-:W-:Y:S01]  /*1040*/  IMAD.HI.U32 R14, R12, R2, RZ ;  /* 0x000000020c0e7227 */ /* 0x004fe200078e00ff */
[----:B------:R-:W-:-:S02]  /*1050*/  SEL R7, R21, R16, !P2 ;  /* 0x0000001015077207 */ /* 0x000fc40005000000 */
[----:B------:R-:W-:Y:S01]  /*1060*/  IADD3 R13, PT, PT, -R5, RZ, RZ ;  /* 0x000000ff050d7210 */ /* 0x000fe20007ffe1ff */
[----:B------:R-:W-:Y:S01]  /*1070*/  IMAD.HI.U32 R6, R11, R2, RZ ;  /* 0x000000020b067227 */ /* 0x000fe200078e00ff */
[----:B------:R-:W-:-:S03]  /*1080*/  @P0 SHF.R.U32.HI R12, RZ, R3, R14 ;  /* 0x00000003ff0c0219 */ /* 0x000fc6000001160e */
[----:B------:R-:W-:Y:S01]  /*1090*/  IMAD R13, R4, R13, R20 ;  /* 0x0000000d040d7224 */ /* 0x000fe200078e0214 */
[----:B------:R-:W-:Y:S01]  /*10a0*/  @P0 SHF.R.U32.HI R11, RZ, R3, R6 ;  /* 0x00000003ff0b0219 */ /* 0x000fe20000011606 */
[----:B------:R-:W-:-:S04]  /*10b0*/  IMAD R12, R12, R9, RZ ;  /* 0x000000090c0c7224 */ /* 0x000fc800078e02ff */
[----:B------:R-:W-:Y:S01]  /*10c0*/  IMAD R6, R11, R9, RZ ;  /* 0x000000090b067224 */ /* 0x000fe200078e02ff */
[----:B------:R-:W-:-:S04]  /*10d0*/  ISETP.GE.AND P1, PT, R5, R12, PT ;  /* 0x0000000c0500720c */ /* 0x000fc80003f26270 */
[----:B------:R-:W-:Y:S01]  /*10e0*/  ISETP.GE.OR P1, PT, R7, R6, P1 ;  /* 0x000000060700720c */ /* 0x000fe20000f26670 */
[----:B------:R-:W-:-:S05]  /*10f0*/  IMAD.HI.U32 R6, R5, R2, RZ ;  /* 0x0000000205067227 */ /* 0x000fca00078e00ff */
[----:B------:R-:W-:-:S04]  /*1100*/  SHF.R.U32.HI R6, RZ, R3, R6 ;  /* 0x00000003ff067219 */ /* 0x000fc80000011606 */
[----:B------:R-:W-:-:S03]  /*1110*/  SEL R6, R5, R6, !P0 ;  /* 0x0000000605067207 */ /* 0x000fc60004000000 */
[----:B------:R-:W-:Y:S01]  /*1120*/  @!P1 IMAD.HI.U32 R8, R7, R2, RZ ;  /* 0x0000000207089227 */ /* 0x000fe200078e00ff */
[----:B------:R-:W-:-:S04]  /*1130*/  IADD3 R2, PT, PT, -R6, RZ, RZ ;  /* 0x000000ff06027210 */ /* 0x000fc80007ffe1ff */
[----:B------:R-:W-:Y:S01]  /*1140*/  @!P1 SHF.R.U32.HI R8, RZ, R3, R8 ;  /* 0x00000003ff089219 */ /* 0x000fe20000011608 */
[----:B------:R-:W-:-:S03]  /*1150*/  IMAD R2, R9, R2, R5 ;  /* 0x0000000209027224 */ /* 0x000fc600078e0205 */
[----:B------:R-:W-:-:S05]  /*1160*/  @!P1 SEL R3, R7, R8, !P0 ;  /* 0x0000000807039207 */ /* 0x000fca0004000000 */
[--C-:B------:R-:W-:Y:S02]  /*1170*/  @!P1 IMAD.IADD R6, R6, 0x1, -R3.reuse ;  /* 0x0000000106069824 */ /* 0x100fe400078e0a03 */
[----:B------:R-:W-:Y:S01]  /*1180*/  @!P1 IMAD R3, R2, R11, R3 ;  /* 0x0000000b02039224 */ /* 0x000fe200078e0203 */
[----:B------:R-:W-:Y:S01]  /*1190*/  IADD3 R2, PT, PT, -R7, RZ, RZ ;  /* 0x000000ff07027210 */ /* 0x000fe20007ffe1ff */
[----:B------:R-:W-:Y:S02]  /*11a0*/  @!P1 IMAD R5, R6, R9, R7 ;  /* 0x0000000906059224 */ /* 0x000fe400078e0207 */
[----:B------:R-:W-:Y:S02]  /*11b0*/  @!P1 IMAD.MOV.U32 R7, RZ, RZ, R3 ;  /* 0x000000ffff079224 */ /* 0x000fe400078e0003 */
[----:B------:R-:W-:Y:S02]  /*11c0*/  IMAD R2, R10, R2, R21 ;  /* 0x000000020a027224 */ /* 0x000fe400078e0215 */
[----:B------:R-:W-:-:S02]  /*11d0*/  IMAD R20, R5, R4, R13 ;  /* 0x0000000405147224 */ /* 0x000fc400078e020d */
[----:B------:R-:W-:Y:S02]  /*11e0*/  IMAD R21, R7, R10, R2 ;  /* 0x0000000a07157224 */ /* 0x000fe400078e0202 */
.L_x_15:
[----:B------:R-:W1:Y:S01]  /*11f0*/  LDCU UR4, c[0x0][0xb30] ;  /* 0x00016600ff0477ac */ /* 0x000e620008000800 */
[----:B------:R-:W2:Y:S08]  /*1200*/  S2UR UR37, SR_CgaCtaId ;  /* 0x00000000002579c3 */ /* 0x000eb00000008800 */
[----:B------:R-:W3:Y:S01]  /*1210*/  LDC R72, c[0x0][0xb24] ;  /* 0x0002c900ff487b82 */ /* 0x000ee20000000800 */
[----:B-1----:R-:W-:-:S09]  /*1220*/  UISETP.NE.AND UP1, UPT, UR4, 0x1, UPT ;  /* 0x000000010400788c */ /* 0x002fd2000bf25270 */
[----:B--2---:R-:W-:Y:S05]  /*1230*/  BRA.U UP1, `(.L_x_16) ;  /* 0x0000000101407547 */ /* 0x004fea000b800000 */
[----:B------:R-:W1:Y:S08]  /*1240*/  LDC.64 R4, c[0x0][0xb10] ;  /* 0x0002c400ff047b82 */ /* 0x000e700000000a00 */
[----:B------:R-:W2:Y:S08]  /*1250*/  LDC.64 R2, c[0x0][0xb18] ;  /* 0x0002c600ff027b82 */ /* 0x000eb00000000a00 */
[----:B------:R-:W4:Y:S08]  /*1260*/  LDC R6, c[0x0][0xb20] ;  /* 0x0002c800ff067b82 */ /* 0x000f300000000800 */
[----:B------:R-:W3:Y:S01]  /*1270*/  LDC R8, c[0x0][0xb0c] ;  /* 0x0002c300ff087b82 */ /* 0x000ee20000000800 */
[----:B-1----:R-:W-:-:S05]  /*1280*/  IMAD.HI.U32 R4, R21, R4, RZ ;  /* 0x0000000415047227 */ /* 0x002fca00078e00ff */
[----:B------:R-:W-:Y:S01]  /*1290*/  SHF.R.U32.HI R4, RZ, R5, R4 ;  /* 0x00000005ff047219 */ /* 0x000fe20000011604 */
[----:B--2---:R-:W-:Y:S01]  /*12a0*/  IMAD.HI.U32 R3, R20, R3, RZ ;  /* 0x0000000314037227 */ /* 0x004fe200078e00ff */
[----:B------:R-:W-:-:S04]  /*12b0*/  ISETP.NE.AND P0, PT, R2, 0x1, PT ;  /* 0x000000010200780c */ /* 0x000fc80003f05270 */
[----:B----4-:R-:W-:-:S04]  /*12c0*/  SHF.R.U32.HI R3, RZ, R6, R3 ;  /* 0x00000006ff037219 */ /* 0x010fc80000011603 */
[----:B------:R-:W-:Y:S02]  /*12d0*/  SEL R3, R20, R3, !P0 ;  /* 0x0000000314037207 */ /* 0x000fe40004000000 */
[----:B---3--:R-:W-:-:S04]  /*12e0*/  ISETP.NE.AND P1, PT, R8, 0x1, PT ;  /* 0x000000010800780c */ /* 0x008fc80003f25270 */
[----:B------:R-:W-:-:S05]  /*12f0*/  SEL R4, R21, R4, !P1 ;  /* 0x0000000415047207 */ /* 0x000fca0004800000 */
[----:B------:R-:W-:Y:S02]  /*1300*/  IMAD.IADD R5, R3, 0x1, -R4 ;  /* 0x0000000103057824 */ /* 0x000fe400078e0a04 */
[----:B------:R-:W-:Y:S02]  /*1310*/  IMAD.IADD R3, R4, 0x1, -R3 ;  /* 0x0000000104037824 */ /* 0x000fe400078e0a03 */
[----:B------:R-:W-:Y:S02]  /*1320*/  IMAD R21, R5, R8, R21 ;  /* 0x0000000805157224 */ /* 0x000fe400078e0215 */
[----:B------:R-:W-:-:S07]  /*1330*/  IMAD R20, R3, R2, R20 ;  /* 0x0000000203147224 */ /* 0x000fce00078e0214 */
.L_x_16:
[----:B------:R-:W-:Y:S01]  /*1340*/  BAR.SYNC.DEFER_BLOCKING 0x0 ;  /* 0x0000000000007b1d */ /* 0x000fe20000010000 */
[----:B------:R-:W-:Y:S01]  /*1350*/  UISETP.NE.AND UP1, UPT, UR8, 0x2, UPT ;  /* 0x000000020800788c */ /* 0x000fe2000bf25270 */
[----:B------:R-:W-:Y:S02]  /*1360*/  ISETP.NE.OR P5, PT, R0, 0x2, !P5 ;  /* 0x000000020000780c */ /* 0x000fe40006fa5670 */
[----:B------:R-:W-:-:S06]  /*1370*/  LOP3.LUT R2, R189, 0x1f, RZ, 0xc0, !PT ;  /* 0x0000001fbd027812 */ /* 0x000fcc00078ec0ff */
[----:B------:R-:W-:Y:S05]  /*1380*/  BRA.U UP1, `(.L_x_17) ;  /* 0x0000001101787547 */ /* 0x000fea000b800000 */
[----:B------:R-:W1:Y:S01]  /*1390*/  LDCU UR13, c[0x0][0x38c] ;  /* 0x00007180ff0d77ac */ /* 0x000e620008000800 */
[----:B------:R-:W2:Y:S01]  /*13a0*/  LDC R9, c[0x0][0x370] ;  /* 0x0000dc00ff097b82 */ /* 0x000ea20000000800 */
[----:B------:R-:W-:Y:S01]  /*13b0*/  PLOP3.LUT P1, PT, PT, PT, UP2, 0x80, 0x8 ;  /* 0x000000000008781c */ /* 0x000fe20003f2f028 */
[----:B------:R-:W-:Y:S01]  /*13c0*/  IMAD.MOV.U32 R15, RZ, RZ, 0x1 ;  /* 0x00000001ff0f7424 */ /* 0x000fe200078e00ff */
[----:B------:R-:W-:Y:S01]  /*13d0*/  ISETP.EQ.OR P4, PT, R2, RZ, P5 ;  /* 0x000000ff0200720c */ /* 0x000fe20002f82670 */
[----:B------:R-:W-:Y:S01]  /*13e0*/  IMAD.MOV.U32 R14, RZ, RZ, RZ ;  /* 0x000000ffff0e7224 */ /* 0x000fe200078e00ff */
[----:B------:R-:W-:Y:S02]  /*13f0*/  PLOP3.LUT P1, PT, P1, PT, PT, 0x8, 0x80 ;  /* 0x000000000080781c */ /* 0x000fe40000f2e170 */
[----:B------:R-:W-:Y:S01]  /*1400*/  CS2R R12, SRZ ;  /* 0x00000000000c7805 */ /* 0x000fe2000001ff00 */
[----:B------:R-:W-:Y:S01]  /*1410*/  IMAD.MOV.U32 R10, RZ, RZ, 0x1 ;  /* 0x00000001ff0a7424 */ /* 0x000fe200078e00ff */
[----:B------:R-:W4:Y:S01]  /*1420*/  LDC R0, c[0x0][0x374] ;  /* 0x0000dd00ff007b82 */ /* 0x000f220000000800 */
[----:B------:R-:W2:Y:S01]  /*1430*/  LDCU.64 UR22, c[0x0][0x348] ;  /* 0x00006900ff1677ac */ /* 0x000ea20008000a00 */
[----:B------:R-:W-:Y:S01]  /*1440*/  UMOV UR6, URZ ;  /* 0x000000ff00067c82 */ /* 0x000fe20008000000 */
[----:B-1----:R-:W-:-:S04]  /*1450*/  UIADD3 UR5, UPT, UPT, UR13, 0x7f, URZ ;  /* 0x0000007f0d057890 */ /* 0x002fc8000fffe0ff */
[----:B------:R-:W-:-:S04]  /*1460*/  USHF.R.S32.HI UR4, URZ, 0x1f, UR5 ;  /* 0x0000001fff047899 */ /* 0x000fc80008011405 */
[----:B------:R-:W-:-:S04]  /*1470*/  ULEA.HI UR4, UR4, UR5, URZ, 0x7 ;  /* 0x0000000504047291 */ /* 0x000fc8000f8f38ff */
[----:B------:R-:W-:Y:S02]  /*1480*/  USHF.R.S32.HI UR15, URZ, 0x7, UR4 ;  /* 0x00000007ff0f7899 */ /* 0x000fe40008011404 */
[----:B------:R-:W-:Y:S02]  /*1490*/  UIADD3 UR4, UPT, UPT, UR13, -0x1, URZ ;  /* 0xffffffff0d047890 */ /* 0x000fe4000fffe0ff */
[----:B------:R-:W-:Y:S02]  /*14a0*/  UISETP.LT.U32.AND UP0, UPT, UR15, 0x5, UPT ;  /* 0x000000050f00788c */ /* 0x000fe4000bf01070 */
[----:B------:R-:W-:Y:S02]  /*14b0*/  UISETP.GE.U32.AND UP1, UPT, UR4, -0xff, UPT ;  /* 0xffffff010400788c */ /* 0x000fe4000bf26070 */
[----:B------:R-:W-:Y:S02]  /*14c0*/  USEL UR14, UR15, 0x5, UP0 ;  /* 0x000000050f0e7887 */ /* 0x000fe40008000000 */
[----:B------:R-:W-:-:S02]  /*14d0*/  UIADD3 UR13, UPT, UPT, UR13, 0xfe, URZ ;  /* 0x000000fe0d0d7890 */ /* 0x000fc4000fffe0ff */
[----:B------:R-:W-:Y:S02]  /*14e0*/  UIADD3 UR5, UPT, UPT, UR14, -0x1, URZ ;  /* 0xffffffff0e057890 */ /* 0x000fe4000fffe0ff */
[----:B------:R-:W-:-:S03]  /*14f0*/  UIADD3 UR7, UPT, UPT, UR15, -UR14, URZ ;  /* 0x8000000e0f077290 */ /* 0x000fc6000fffe0ff */
[----:B------:R-:W-:-:S04]  /*1500*/  @UP1 UIADD3 UR5, UPT, UPT, UR14, URZ, URZ ;  /* 0x000000ff0e051290 */ /* 0x000fc8000fffe0ff */
[----:B--2---:R-:W-:-:S12]  /*1510*/  UIADD3 UR5, UPT, UPT, UR5, 0x1, URZ ;  /* 0x0000000105057890 */ /* 0x004fd8000fffe0ff */
.L_x_35:
[----:B------:R-:W-:Y:S01]  /*1520*/  UISETP.NE.AND UP0, UPT, UR37, URZ, UPT ;  /* 0x000000ff2500728c */ /* 0x000fe2000bf05270 */
[----:B------:R-:W1:Y:S08]  /*1530*/  S2UR UR37, SR_CgaCtaId ;  /* 0x00000000002579c3 */ /* 0x000e700000008800 */
[----:B------:R-:W-:Y:S05]  /*1540*/  BRA.U UP0, `(.L_x_18) ;  /* 0x0000000100347547 */ /* 0x000fea000b800000 */
[----:B------:R-:W2:Y:S01]  /*1550*/  S2R R2, SR_CgaCtaId ;  /* 0x0000000000027919 */ /* 0x000ea20000008800 */
[----:B------:R-:W-:-:S04]  /*1560*/  MOV R3, 0x400 ;  /* 0x0000040000037802 */ /* 0x000fc80000000f00 */
[----:B--2---:R-:W-:Y:S02]  /*1570*/  LEA R3, R2, R3, 0x18 ;  /* 0x0000000302037211 */ /* 0x004fe400078ec0ff */
[----:B------:R-:W-:-:S03]  /*1580*/  SHF.L.U32 R2, R10, 0x1f, RZ ;  /* 0x0000001f0a027819 */ /* 0x000fc600000006ff */
[----:B------:R-:W-:-:S04]  /*1590*/  IMAD R3, R12, 0x8, R3 ;  /* 0x000000080c037824 */ /* 0x000fc800078e0203 */
[----:B------:R-:W2:Y:S02]  /*15a0*/  SYNCS.PHASECHK.TRANS64.TRYWAIT P0, [R3+URZ+0xf0], R2 ;  /* 0x0000f002030075a7 */ /* 0x000ea400080011ff */
[----:B--2---:R-:W-:Y:S05]  /*15b0*/  @!P0 BRA `(.L_x_19) ;  /* 0x0000006c00388947 */ /* 0x004fea0003800000 */
.L_x_107:
[----:B------:R-:W-:Y:S01]  /*15c0*/  VIADD R12, R12, 0x1 ;  /* 0x000000010c0c7836 */ /* 0x000fe20000000000 */
[----:B------:R2:W-:Y:S04]  /*15d0*/  SYNCS.ARRIVE.TRANS64.A1T0 RZ, [R3+URZ+0xe0], RZ ;  /* 0x0000e0ff03ff79a7 */ /* 0x0005e800081000ff */
[----:B------:R-:W-:-:S04]  /*15e0*/  ISETP.NE.AND P0, PT, R12, 0x2, PT ;  /* 0x000000020c00780c */ /* 0x000fc80003f05270 */
[----:B------:R-:W-:Y:S02]  /*15f0*/  SEL R12, R12, RZ, P0 ;  /* 0x000000ff0c0c7207 */ /* 0x000fe40000000000 */
[----:B--2---:R-:W-:-:S04]  /*1600*/  SEL R3, RZ, 0x1, P0 ;  /* 0x00000001ff037807 */ /* 0x004fc80000000000 */
[----:B------:R-:W-:-:S07]  /*1610*/  LOP3.LUT R10, R10, R3, RZ, 0x3c, !PT ;  /* 0x000000030a0a7212 */ /* 0x000fce00078e3cff */
.L_x_18:
[----:B------:R-:W-:Y:S01]  /*1620*/  UMOV UR4, 0x400 ;  /* 0x0000040000047882 */ /* 0x000fe20000000000 */
[----:B------:R-:W-:Y:S01]  /*1630*/  SHF.L.U32 R2, R15, 0x1f, RZ ;  /* 0x0000001f0f027819 */ /* 0x000fe200000006ff */
[----:B-1----:R-:W-:Y:S01]  /*1640*/  ULEA UR4, UR37, UR4, 0x18 ;  /* 0x0000000425047291 */ /* 0x002fe2000f8ec0ff */
[----:B------:R-:W-:Y:S01]  /*1650*/  R2UR UR35, R21 ;  /* 0x00000000152372ca */ /* 0x000fe200000e0000 */
[----:B------:R-:W-:Y:S01]  /*1660*/  UISETP.GE.U32.AND UP0, UPT, UR13, 0xff, UPT ;  /* 0x000000ff0d00788c */ /* 0x000fe2000bf06070 */
[----:B------:R-:W-:Y:S01]  /*1670*/  R2UR UR11, R20 ;  /* 0x00000000140b72ca */ /* 0x000fe200000e0000 */
[----:B------:R-:W-:Y:S01]  /*1680*/  ULEA UR8, UR6, UR4, 0x3 ;  /* 0x0000000406087291 */ /* 0x000fe2000f8e18ff */
[----:B------:R-:W-:-:S08]  /*1690*/  UMOV UR24, URZ ;  /* 0x000000ff00187c82 */ /* 0x000fd00008000000 */
[----:B------:R1:W2:Y:S01]  /*16a0*/  SYNCS.PHASECHK.TRANS64.TRYWAIT P0, [UR8+0x28], R2 ;  /* 0x00002802ff0075a7 */ /* 0x0002a20008001108 */
[----:B------:R-:W-:Y:S02]  /*16b0*/  USHF.L.U32 UR35, UR35, 0x7, URZ ;  /* 0x0000000723237899 */ /* 0x000fe400080006ff */
[----:B------:R-:W-:Y:S01]  /*16c0*/  USHF.L.U32 UR11, UR11, 0x7, URZ ;  /* 0x000000070b0b7899 */ /* 0x000fe200080006ff */
[----:B------:R-:W-:Y:S11]  /*16d0*/  BRA.U !UP0, `(.L_x_20) ;  /* 0x0000000108a47547 */ /* 0x000ff6000b800000 */
[----:B------:R-:W-:Y:S01]  /*16e0*/  UMOV UR16, URZ ;  /* 0x000000ff00107c82 */ /* 0x000fe20008000000 */
[----:B------:R-:W-:-:S05]  /*16f0*/  UMOV UR17, UR6 ;  /* 0x0000000600117c82 */ /* 0x000fca0008000000 */
.L_x_25:
[----:B-1----:R-:W-:Y:S01]  /*1700*/  ULEA UR33, UR17, UR4, 0x3 ;  /* 0x0000000411217291 */ /* 0x002fe2000f8e18ff */
[----:B--2---:R-:W-:Y:S01]  /*1710*/  @!P5 MOV R3, 0x8000 ;  /* 0x000080000003d802 */ /* 0x004fe20000000f00 */
[----:B--2---:R-:W-:Y:S10]  /*1720*/  @P0 BRA `(.L_x_21) ;  /* 0x00000000000c0947 */ /* 0x004ff40003800000 */
[----:B------:R-:W-:-:S04]  /*1730*/  SHF.L.U32 R5, R15, 0x1f, RZ ;  /* 0x0000001f0f057819 */ /* 0x000fc800000006ff */
[----:B------:R-:W2:Y:S02]  /*1740*/  SYNCS.PHASECHK.TRANS64.TRYWAIT P0, [UR33+0x28], R5 ;  /* 0x00002805ff0075a7 */ /* 0x000ea40008001121 */
[----:B--2---:R-:W-:Y:S05]  /*1750*/  @!P0 BRA `(.L_x_22) ;  /* 0x0000006800e48947 */ /* 0x004fea0003800000 */
.L_x_21:
[----:B------:R2:W-:Y:S01]  /*1760*/  @!P5 SYNCS.ARRIVE.TRANS64 RZ, [UR33], R3 ;  /* 0x00000003ffffd9a7 */ /* 0x0005e20008000021 */
[----:B------:R-:W-:Y:S04]  /*1770*/  BSSY.RECONVERGENT B0, `(.L_x_23) ;  /* 0x0000003000007945 */ /* 0x000fe80003800200 */
[----:B------:R-:W-:Y:S05]  /*1780*/  @P4 BRA `(.L_x_24) ;  /* 0x0000000000044947 */ /* 0x000fea0003800000 */
[----:B------:R-:W-:Y:S05]  /*1790*/  BPT.TRAP 0x1 ;  /* 0x000000040000795c */ /* 0x000fea0000300000 */
.L_x_24:
[----:B------:R-:W-:Y:S05]  /*17a0*/  BSYNC.RECONVERGENT B0 ;  /* 0x0000000000007941 */ /* 0x000fea0003800200 */
.L_x_23:
[----:B------:R-:W-:Y:S02]  /*17b0*/  UIADD3 UR6, UPT, UPT, UR17, 0x1, URZ ;  /* 0x0000000111067890 */ /* 0x000fe4000fffe0ff */
[----:B------:R-:W-:Y:S02]  /*17c0*/  UIADD3 UR26, UP1, UPT, UR22, 0x80, URZ ;  /* 0x00000080161a7890 */ /* 0x000fe4000ff3e0ff */
[----:B------:R-:W-:Y:S02]  /*17d0*/  UISETP.NE.AND UP0, UPT, UR6, 0x5, UPT ;  /* 0x000000050600788c */ /* 0x000fe4000bf05270 */
[----:B------:R-:W-:Y:S02]  /*17e0*/  USHF.L.U32 UR34, UR16, 0x7, URZ ;  /* 0x0000000710227899 */ /* 0x000fe400080006ff */
[----:B------:R-:W-:Y:S02]  /*17f0*/  USEL UR9, URZ, 0x1, UP0 ;  /* 0x00000001ff097887 */ /* 0x000fe40008000000 */
[----:B------:R-:W-:-:S02]  /*1800*/  USEL UR6, UR6, URZ, UP0 ;  /* 0x000000ff06067287 */ /* 0x000fc40008000000 */
[----:B------:R-:W-:Y:S02]  /*1810*/  UIADD3 UR20, UP0, UPT, UR22, 0x180, URZ ;  /* 0x0000018016147890 */ /* 0x000fe4000ff1e0ff */
[----:B------:R-:W-:Y:S01]  /*1820*/  ULEA UR8, UR6, UR4, 0x3 ;  /* 0x0000000406087291 */ /* 0x000fe2000f8e18ff */
[----:B------:R-:W-:Y:S01]  /*1830*/  LOP3.LUT R15, R15, UR9, RZ, 0x3c, !PT ;  /* 0x000000090f0f7c12 */ /* 0x000fe2000f8e3cff */
[----:B------:R-:W-:Y:S02]  /*1840*/  UIADD3.X UR27, UPT, UPT, URZ, UR23, URZ, UP1, !UPT ;  /* 0x00000017ff1b7290 */ /* 0x000fe40008ffe4ff */
[----:B------:R-:W-:Y:S01]  /*1850*/  UIADD3.X UR21, UPT, UPT, URZ, UR23, URZ, UP0, !UPT ;  /* 0x00000017ff157290 */ /* 0x000fe200087fe4ff */
[----:B-1----:R-:W-:Y:S01]  /*1860*/  SHF.L.U32 R2, R15, 0x1f, RZ ;  /* 0x0000001f0f027819 */ /* 0x002fe200000006ff */
[----:B------:R-:W-:Y:S01]  /*1870*/  UMOV UR18, 0x0 ;  /* 0x0000000000127882 */ /* 0x000fe20000000000 */
[----:B------:R-:W-:Y:S01]  /*1880*/  UMOV UR19, 0x10000000 ;  /* 0x1000000000137882 */ /* 0x000fe20000000000 */
[----:B------:R-:W-:Y:S01]  /*1890*/  UMOV UR12, UR36 ;  /* 0x00000024000c7c82 */ /* 0x000fe20008000000 */
[----:B------:R1:W1:Y:S01]  /*18a0*/  SYNCS.PHASECHK.TRANS64.TRYWAIT P0, [UR8+0x28], R2 ;  /* 0x00002802ff0075a7 */ /* 0x0002620008001108 */
[----:B------:R-:W-:Y:S01]  /*18b0*/  ULEA UR8, UR17, UR4, 0xe ;  /* 0x0000000411087291 */ /* 0x000fe2000f8e70ff */
[----:B------:R-:W-:Y:S01]  /*18c0*/  UMOV UR9, UR33 ;  /* 0x0000002100097c82 */ /* 0x000fe20008000000 */
[----:B------:R-:W-:-:S02]  /*18d0*/  UMOV UR10, UR34 ;  /* 0x00000022000a7c82 */ /* 0x000fc40008000000 */
[----:B------:R-:W-:Y:S02]  /*18e0*/  UIADD3 UR32, UPT, UPT, UR8, 0x8400, URZ ;  /* 0x0000840008207890 */ /* 0x000fe4000fffe0ff */
[----:B------:R-:W-:Y:S02]  /*18f0*/  UIADD3 UR8, UPT, UPT, UR8, 0x1c400, URZ ;  /* 0x0001c40008087890 */ /* 0x000fe4000fffe0ff */
[----:B------:R-:W-:Y:S01]  /*1900*/  UIADD3 UR16, UPT, UPT, UR16, 0x1, URZ ;  /* 0x0000000110107890 */ /* 0x000fe2000fffe0ff */
[----:B------:R-:W-:Y:S01]  /*1910*/  UMOV UR24, UR5 ;  /* 0x0000000500187c82 */ /* 0x000fe20008000000 */
[----:B------:R-:W-:Y:S02]  /*1920*/  UMOV UR17, UR6 ;  /* 0x0000000600117c82 */ /* 0x000fe40008000000 */
[----:B------:R-:W-:Y:S01]  /*1930*/  UISETP.NE.AND UP0, UPT, UR16, UR5, UPT ;  /* 0x000000051000728c */ /* 0x000fe2000bf05270 */
[----:B------:R1:W-:Y:S02]  /*1940*/  UTMALDG.3D [UR32], [UR26], desc[UR18] ;  /* 0x000012201a0075b4 */ /* 0x0003e40008011000 */
[----:B------:R1:W-:Y:S06]  /*1950*/  UTMALDG.3D [UR8], [UR20], desc[UR18] ;  /* 0x00001208140075b4 */ /* 0x0003ec0008011000 */
[----:B------:R-:W-:Y:S05]  /*1960*/  BRA.U UP0, `(.L_x_25) ;  /* 0xfffffffd00647547 */ /* 0x000fea000b83ffff */
.L_x_20:
[----:B-1----:R-:W-:Y:S01]  /*1970*/  ULEA UR8, UR6, UR4, 0x3 ;  /* 0x0000000406087291 */ /* 0x002fe2000f8e18ff */
[----:B------:R-:W-:Y:S01]  /*1980*/  SHF.L.U32 R2, R15, 0x1f, RZ ;  /* 0x0000001f0f027819 */ /* 0x000fe200000006ff */
[----:B------:R-:W-:Y:S01]  /*1990*/  @!P1 SYNCS.ARRIVE.TRANS64.A1T0 RZ, [UR4+0x78], RZ ;  /* 0x000078ffffff99a7 */ /* 0x000fe20008100004 */
[----:B------:R-:W-:-:S06]  /*19a0*/  UISETP.GT.AND UP0, UPT, UR15, UR14, UPT ;  /* 0x0000000e0f00728c */ /* 0x000fcc000bf04270 */
[----:B--2---:R1:W2:Y:S03]  /*19b0*/  SYNCS.PHASECHK.TRANS64.TRYWAIT P0, [UR8+0x28], R2 ;  /* 0x00002802ff0075a7 */ /* 0x0042a60008001108 */
[----:B------:R-:W-:Y:S05]  /*19c0*/  BRA.U !UP0, `(.L_x_26) ;  /* 0x0000000108a87547 */ /* 0x000fea000b800000 */
[----:B------:R-:W-:Y:S01]  /*19d0*/  UIADD3 UR21, UPT, UPT, UR7, UR24, URZ ;  /* 0x0000001807157290 */ /* 0x000fe2000fffe0ff */
[----:B------:R-:W-:-:S11]  /*19e0*/  UMOV UR25, UR6 ;  /* 0x0000000600197c82 */ /* 0x000fd60008000000 */
.L_x_31:
[----:B-1----:R-:W-:Y:S01]  /*19f0*/  ULEA UR17, UR25, UR4, 0x3 ;  /* 0x0000000419117291 */ /* 0x002fe2000f8e18ff */
[----:B--2---:R-:W-:Y:S01]  /*1a00*/  @!P5 MOV R3, 0x8000 ;  /* 0x000080000003d802 */ /* 0x004fe20000000f00 */
[----:B--2---:R-:W-:Y:S10]  /*1a10*/  @P0 BRA `(.L_x_27) ;  /* 0x00000000000c0947 */ /* 0x004ff40003800000 */
[----:B------:R-:W-:-:S04]  /*1a20*/  SHF.L.U32 R5, R15, 0x1f, RZ ;  /* 0x0000001f0f057819 */ /* 0x000fc800000006ff */
[----:B------:R-:W2:Y:S02]  /*1a30*/  SYNCS.PHASECHK.TRANS64.TRYWAIT P0, [UR17+0x28], R5 ;  /* 0x00002805ff0075a7 */ /* 0x000ea40008001111 */
[----:B--2---:R-:W-:Y:S05]  /*1a40*/  @!P0 BRA `(.L_x_28) ;  /* 0x0000006800408947 */ /* 0x004fea0003800000 */
.L_x_27:
[----:B------:R2:W-:Y:S01]  /*1a50*/  @!P5 SYNCS.ARRIVE.TRANS64 RZ, [UR17], R3 ;  /* 0x00000003ffffd9a7 */ /* 0x0005e20008000011 */
[----:B------:R-:W-:Y:S04]  /*1a60*/  BSSY.RECONVERGENT B0, `(.L_x_29) ;  /* 0x0000003000007945 */ /* 0x000fe80003800200 */
[----:B------:R-:W-:Y:S05]  /*1a70*/  @P4 BRA `(.L_x_30) ;  /* 0x0000000000044947 */ /* 0x000fea0003800000 */
[----:B------:R-:W-:Y:S05]  /*1a80*/  BPT.TRAP 0x1 ;  /* 0x000000040000795c */ /* 0x000fea0000300000 */
.L_x_30:
[----:B------:R-:W-:Y:S05]  /*1a90*/  BSYNC.RECONVERGENT B0 ;  /* 0x0000000000007941 */ /* 0x000fea0003800200 */
.L_x_29:
        /* <DEDUP_REMOVED lines=20> */
[----:B------:R-:W-:Y:S01]  /*1be0*/  UIADD3 UR8, UPT, UPT, UR8, 0x1c400, URZ ;  /* 0x0001c40008087890 */ /* 0x000fe2000fffe0ff */
[----:B------:R-:W-:Y:S01]  /*1bf0*/  UMOV UR9, UR17 ;  /* 0x0000001100097c82 */ /* 0x000fe20008000000 */
[----:B------:R-:W-:Y:S01]  /*1c00*/  UMOV UR10, UR18 ;  /* 0x00000012000a7c82 */ /* 0x000fe20008000000 */
[----:B------:R-:W-:Y:S01]  /*1c10*/  UIADD3 UR24, UPT, UPT, UR24, 0x1, URZ ;  /* 0x0000000118187890 */ /* 0x000fe2000fffe0ff */
[----:B------:R-:W-:-:S03]  /*1c20*/  UMOV UR25, UR6 ;  /* 0x0000000600197c82 */ /* 0x000fc60008000000 */
[----:B------:R1:W-:Y:S01]  /*1c30*/  UTMALDG.3D [UR16], [UR30], desc[UR26] ;  /* 0x00001a101e0075b4 */ /* 0x0003e20008011000 */
[----:B------:R-:W-:Y:S01]  /*1c40*/  UISETP.NE.AND UP0, UPT, UR24, UR21, UPT ;  /* 0x000000151800728c */ /* 0x000fe2000bf05270 */
[----:B------:R1:W-:Y:S08]  /*1c50*/  UTMALDG.3D [UR8], [UR28], desc[UR26] ;  /* 0x00001a081c0075b4 */ /* 0x0003f00008011000 */
[----:B------:R-:W-:Y:S05]  /*1c60*/  BRA.U UP0, `(.L_x_31) ;  /* 0xfffffffd00607547 */ /* 0x000fea000b83ffff */
.L_x_26:
[C---:B-1----:R-:W-:Y:S01]  /*1c70*/  LEA R2, R14.reuse, UR4, 0x3 ;  /* 0x000000040e027c11 */ /* 0x042fe2000f8e18ff */
[----:B------:R-:W-:Y:S01]  /*1c80*/  NOP ;  /* 0x0000000000007918 */ /* 0x000fe20000000000 */
[----:B--2---:R-:W-:Y:S02]  /*1c90*/  SHF.L.U32 R3, R13, 0x1f, RZ ;  /* 0x0000001f0d037819 */ /* 0x004fe400000006ff */
[----:B------:R-:W-:Y:S02]  /*1ca0*/  LEA R4, R14, UR4, 0x4 ;  /* 0x000000040e047c11 */ /* 0x000fe4000f8e20ff */
[----:B------:R-:W1:Y:S02]  /*1cb0*/  SYNCS.PHASECHK.TRANS64.TRYWAIT P0, [R2+URZ+0x80], R3 ;  /* 0x00008003020075a7 */ /* 0x000e6400080011ff */
[----:B-1----:R-:W-:Y:S05]  /*1cc0*/  @!P0 BRA `(.L_x_32) ;  /* 0x0000006400b88947 */ /* 0x002fea0003800000 */
.L_x_110:
[----:B------:R-:W2:Y:S01]  /*1cd0*/  LDS.128 R4, [R4+0x110] ;  /* 0x0001100004047984 */ /* 0x000ea20000000c00 */
[----:B---3--:R-:W-:Y:S01]  /*1ce0*/  ISETP.GE.AND P0, PT, R72, 0x1, PT ;  /* 0x000000014800780c */ /* 0x008fe20003f06270 */
[----:B-1----:R-:W-:Y:S01]  /*1cf0*/  VIADD R2, R2, 0x90 ;  /* 0x0000009002027836 */ /* 0x002fe20000000000 */
[----:B------:R-:W-:Y:S01]  /*1d00*/  @!PT LDS RZ, [RZ] ;  /* 0x00000000fffff984 */ /* 0x000fe20000000800 */
[----:B------:R-:W-:Y:S01]  /*1d10*/  @!PT LDS RZ, [RZ] ;  /* 0x00000000fffff984 */ /* 0x000fe20000000800 */
[----:B------:R-:W-:Y:S01]  /*1d20*/  @!PT LDS RZ, [RZ] ;  /* 0x00000000fffff984 */ /* 0x000fe20000000800 */
[----:B------:R-:W-:Y:S01]  /*1d30*/  @!PT LDS RZ, [RZ] ;  /* 0x00000000fffff984 */ /* 0x000fe20000000800 */
[----:B------:R1:W-:Y:S06]  /*1d40*/  MEMBAR.ALL.CTA ;  /* 0x0000000000007992 */ /* 0x0003ec0000008000 */
[----:B-1----:R-:W1:Y:S01]  /*1d50*/  FENCE.VIEW.ASYNC.S ;  /* 0x00000000000073c6 */ /* 0x002e620000000000 */
[----:B------:R-:W-:-:S04]  /*1d60*/  PRMT R2, RZ, 0x654, R2 ;  /* 0x00000654ff027816 */ /* 0x000fc80000000002 */
[----:B-1----:R1:W-:Y:S01]  /*1d70*/  SYNCS.ARRIVE.TRANS64.RED.A1T0 RZ, [R2+URZ], RZ ;  /* 0x000000ff02ff79a7 */ /* 0x0023e200081004ff */
[----:B--2---:R-:W-:-:S13]  /*1d80*/  LOP3.LUT P2, RZ, R6, 0x1, RZ, 0xc0, !PT ;  /* 0x0000000106ff7812 */ /* 0x004fda000784c0ff */
[----:B------:R-:W-:Y:S01]  /*1d90*/  @P2 SHF.R.U32.HI R3, RZ, 0x10, R5 ;  /* 0x00000010ff032819 */ /* 0x000fe20000011605 */
[----:B------:R-:W-:Y:S01]  /*1da0*/  VOTEU.ANY UP0, P2 ;  /* 0x0000000000ff7886 */ /* 0x000fe20001000100 */
[----:B------:R-:W-:Y:S02]  /*1db0*/  @P2 MOV R11, R4 ;  /* 0x00000004000b2202 */ /* 0x000fe40000000f00 */
[----:B------:R-:W-:Y:S02]  /*1dc0*/  @P2 R2UR.BROADCAST UR8, R3 ;  /* 0x00000000030822ca */ /* 0x000fe400008e0000 */
[----:B------:R-:W-:-:S11]  /*1dd0*/  @P2 LOP3.LUT R8, R5, 0xffff, RZ, 0xc0, !PT ;  /* 0x0000ffff05082812 */ /* 0x000fd600078ec0ff */
[----:B------:R-:W-:Y:S01]  /*1de0*/  @UP0 UMOV UR36, UR8 ;  /* 0x0000000800240c82 */ /* 0x000fe20008000000 */
[----:B-1----:R-:W-:Y:S05]  /*1df0*/  @!P0 BRA `(.L_x_33) ;  /* 0x0000000000b88947 */ /* 0x002fea0003800000 */
[----:B------:R-:W4:Y:S01]  /*1e00*/  LDC.64 R4, c[0x0][0xb18] ;  /* 0x0002c600ff047b82 */ /* 0x000f220000000a00 */
[----:B------:R-:W-:-:S07]  /*1e10*/  ISETP.NE.AND P3, PT, R72, 0x1, PT ;  /* 0x000000014800780c */ /* 0x000fce0003f65270 */
[----:B------:R-:W1:Y:S08]  /*1e20*/  LDC.64 R6, c[0x0][0xb10] ;  /* 0x0002c400ff067b82 */ /* 0x000e700000000a00 */
[----:B------:R-:W2:Y:S08]  /*1e30*/  LDC R16, c[0x0][0xb20] ;  /* 0x0002c800ff107b82 */ /* 0x000eb00000000800 */
[----:B------:R-:W3:Y:S01]  /*1e40*/  LDC R18, c[0x0][0xb0c] ;  /* 0x0002c300ff127b82 */ /* 0x000ee20000000800 */
[----:B----4-:R-:W-:Y:S01]  /*1e50*/  IMAD.HI.U32 R17, R0, R5, RZ ;  /* 0x0000000500117227 */ /* 0x010fe200078e00ff */
[----:B------:R-:W-:-:S03]  /*1e60*/  ISETP.NE.AND P0, PT, R4, 0x1, PT ;  /* 0x000000010400780c */ /* 0x000fc60003f05270 */
[----:B------:R-:W-:-:S03]  /*1e70*/  IMAD.HI.U32 R5, R8, R5, RZ ;  /* 0x0000000508057227 */ /* 0x000fc600078e00ff */
[----:B------:R-:W4:Y:S01]  /*1e80*/  LDC.64 R2, c[0x0][0xb28] ;  /* 0x0002ca00ff027b82 */ /* 0x000f220000000a00 */
[----:B-1----:R-:W-:-:S04]  /*1e90*/  IMAD.HI.U32 R20, R9, R6, RZ ;  /* 0x0000000609147227 */ /* 0x002fc800078e00ff */
[----:B------:R-:W-:Y:S01]  /*1ea0*/  IMAD.HI.U32 R22, R11, R6, RZ ;  /* 0x000000060b167227 */ /* 0x000fe200078e00ff */
[----:B------:R-:W-:Y:S02]  /*1eb0*/  SHF.R.U32.HI R20, RZ, R7, R20 ;  /* 0x00000007ff147219 */ /* 0x000fe40000011614 */
[-C--:B--2---:R-:W-:Y:S02]  /*1ec0*/  SHF.R.U32.HI R17, RZ, R16.reuse, R17 ;  /* 0x00000010ff117219 */ /* 0x084fe40000011611 */
[----:B------:R-:W-:Y:S02]  /*1ed0*/  SHF.R.U32.HI R5, RZ, R16, R5 ;  /* 0x00000010ff057219 */ /* 0x000fe40000011605 */
[----:B------:R-:W-:Y:S02]  /*1ee0*/  SEL R17, R0, R17, !P0 ;  /* 0x0000001100117207 */ /* 0x000fe40004000000 */
[----:B------:R-:W-:Y:S02]  /*1ef0*/  SHF.R.U32.HI R22, RZ, R7, R22 ;  /* 0x00000007ff167219 */ /* 0x000fe40000011616 */
[----:B---3--:R-:W-:-:S02]  /*1f00*/  ISETP.NE.AND P1, PT, R18, 0x1, PT ;  /* 0x000000011200780c */ /* 0x008fc40003f25270 */
[----:B------:R-:W-:Y:S02]  /*1f10*/  SEL R5, R8, R5, !P0 ;  /* 0x0000000508057207 */ /* 0x000fe40004000000 */
[----:B------:R-:W-:Y:S02]  /*1f20*/  SEL R19, R9, R20, !P1 ;  /* 0x0000001409137207 */ /* 0x000fe40004800000 */
[----:B------:R-:W-:Y:S01]  /*1f30*/  SEL R7, R11, R22, !P1 ;  /* 0x000000160b077207 */ /* 0x000fe20004800000 */
[----:B----4-:R-:W-:-:S04]  /*1f40*/  IMAD.HI.U32 R20, R17, R2, RZ ;  /* 0x0000000211147227 */ /* 0x010fc800078e00ff */
[----:B------:R-:W-:Y:S01]  /*1f50*/  IMAD.HI.U32 R6, R19, R2, RZ ;  /* 0x0000000213067227 */ /* 0x000fe200078e00ff */
[----:B------:R-:W-:-:S04]  /*1f60*/  @P3 SHF.R.U32.HI R17, RZ, R3, R20 ;  /* 0x00000003ff113219 */ /* 0x000fc80000011614 */
[----:B------:R-:W-:Y:S01]  /*1f70*/  @P3 SHF.R.U32.HI R19, RZ, R3, R6 ;  /* 0x00000003ff133219 */ /* 0x000fe20000011606 */
[----:B------:R-:W-:-:S04]  /*1f80*/  IMAD R17, R72, R17, RZ ;  /* 0x0000001148117224 */ /* 0x000fc800078e02ff */
[----:B------:R-:W-:Y:S01]  /*1f90*/  IMAD R6, R72, R19, RZ ;  /* 0x0000001348067224 */ /* 0x000fe200078e02ff */
[C---:B------:R-:W-:Y:S02]  /*1fa0*/  ISETP.GE.AND P0, PT, R5.reuse, R17, PT ;  /* 0x000000110500720c */ /* 0x040fe40003f06270 */
[----:B------:R-:W-:Y:S02]  /*1fb0*/  IADD3 R17, PT, PT, -R5, RZ, RZ ;  /* 0x000000ff05117210 */ /* 0x000fe40007ffe1ff */
[----:B------:R-:W-:Y:S01]  /*1fc0*/  ISETP.GE.OR P0, PT, R7, R6, P0 ;  /* 0x000000060700720c */ /* 0x000fe20000706670 */
[----:B------:R-:W-:-:S04]  /*1fd0*/  IMAD.HI.U32 R6, R5, R2, RZ ;  /* 0x0000000205067227 */ /* 0x000fc800078e00ff */
[----:B------:R-:W-:Y:S01]  /*1fe0*/  IMAD R8, R4, R17, R8 ;  /* 0x0000001104087224 */ /* 0x000fe200078e0208 */
[----:B------:R-:W-:-:S04]  /*1ff0*/  SHF.R.U32.HI R6, RZ, R3, R6 ;  /* 0x00000003ff067219 */ /* 0x000fc80000011606 */
[----:B------:R-:W-:-:S03]  /*2000*/  SEL R6, R5, R6, !P3 ;  /* 0x0000000605067207 */ /* 0x000fc60005800000 */
[----:B------:R-:W-:-:S04]  /*2010*/  @!P0 IMAD.HI.U32 R16, R7, R2, RZ ;  /* 0x0000000207108227 */ /* 0x000fc800078e00ff */
[----:B------:R-:W-:Y:S01]  /*2020*/  IMAD.MOV R2, RZ, RZ, -R6 ;  /* 0x000000ffff027224 */ /* 0x000fe200078e0a06 */
[----:B------:R-:W-:-:S03]  /*2030*/  @!P0 SHF.R.U32.HI R16, RZ, R3, R16 ;  /* 0x00000003ff108219 */ /* 0x000fc60000011610 */
[----:B------:R-:W-:Y:S01]  /*2040*/  IMAD R2, R72, R2, R5 ;  /* 0x0000000248027224 */ /* 0x000fe200078e0205 */
        /* <DEDUP_REMOVED lines=9> */
.L_x_33:
[----:B------:R-:W1:Y:S02]  /*20e0*/  LDCU UR8, c[0x0][0xb30] ;  /* 0x00016600ff0877ac */ /* 0x000e640008000800 */
[----:B-1----:R-:W-:-:S09]  /*20f0*/  UISETP.NE.AND UP0, UPT, UR8, 0x1, UPT ;  /* 0x000000010800788c */ /* 0x002fd2000bf05270 */
[----:B------:R-:W-:Y:S05]  /*2100*/  BRA.U UP0, `(.L_x_34) ;  /* 0x0000000100407547 */ /* 0x000fea000b800000 */
[----:B------:R-:W1:Y:S08]  /*2110*/  LDC.64 R4, c[0x0][0xb10] ;  /* 0x0002c400ff047b82 */ /* 0x000e700000000a00 */
[----:B------:R-:W2:Y:S08]  /*2120*/  LDC.64 R2, c[0x0][0xb18] ;  /* 0x0002c600ff027b82 */ /* 0x000eb00000000a00 */
[----:B------:R-:W3:Y:S08]  /*2130*/  LDC R6, c[0x0][0xb20] ;  /* 0x0002c800ff067b82 */ /* 0x000ef00000000800 */
[----:B------:R-:W4:Y:S01]  /*2140*/  LDC R16, c[0x0][0xb0c] ;  /* 0x0002c300ff107b82 */ /* 0x000f220000000800 */
[----:B-1----:R-:W-:-:S05]  /*2150*/  IMAD.HI.U32 R4, R11, R4, RZ ;  /* 0x000000040b047227 */ /* 0x002fca00078e00ff */
[----:B------:R-:W-:Y:S01]  /*2160*/  SHF.R.U32.HI R4, RZ, R5, R4 ;  /* 0x00000005ff047219 */ /* 0x000fe20000011604 */
[----:B--2---:R-:W-:Y:S01]  /*2170*/  IMAD.HI.U32 R3, R8, R3, RZ ;  /* 0x0000000308037227 */ /* 0x004fe200078e00ff */
[----:B------:R-:W-:-:S04]  /*2180*/  ISETP.NE.AND P0, PT, R2, 0x1, PT ;  /* 0x000000010200780c */ /* 0x000fc80003f05270 */
[----:B---3--:R-:W-:-:S04]  /*2190*/  SHF.R.U32.HI R3, RZ, R6, R3 ;  /* 0x00000006ff037219 */ /* 0x008fc80000011603 */
[----:B------:R-:W-:Y:S02]  /*21a0*/  SEL R3, R8, R3, !P0 ;  /* 0x0000000308037207 */ /* 0x000fe40004000000 */
[----:B----4-:R-:W-:-:S04]  /*21b0*/  ISETP.NE.AND P1, PT, R16, 0x1, PT ;  /* 0x000000011000780c */ /* 0x010fc80003f25270 */
[----:B------:R-:W-:-:S05]  /*21c0*/  SEL R4, R11, R4, !P1 ;  /* 0x000000040b047207 */ /* 0x000fca0004800000 */
[----:B------:R-:W-:Y:S02]  /*21d0*/  IMAD.IADD R5, R3, 0x1, -R4 ;  /* 0x0000000103057824 */ /* 0x000fe400078e0a04 */
[----:B------:R-:W-:Y:S02]  /*21e0*/  IMAD.IADD R3, R4, 0x1, -R3 ;  /* 0x0000000104037824 */ /* 0x000fe400078e0a03 */
[----:B------:R-:W-:Y:S02]  /*21f0*/  IMAD R11, R5, R16, R11 ;  /* 0x00000010050b7224 */ /* 0x000fe400078e020b */
[----:B------:R-:W-:-:S07]  /*2200*/  IMAD R8, R3, R2, R8 ;  /* 0x0000000203087224 */ /* 0x000fce00078e0208 */
.L_x_34:
[----:B------:R-:W-:Y:S01]  /*2210*/  VIADD R14, R14, 0x1 ;  /* 0x000000010e0e7836 */ /* 0x000fe20000000000 */
[----:B------:R-:W-:Y:S01]  /*2220*/  PLOP3.LUT P1, PT, PT, PT, PT, 0x80, 0x8 ;  /* 0x000000000008781c */ /* 0x000fe20003f2f070 */
[----:B------:R-:W-:Y:S02]  /*2230*/  IMAD.IADD R21, R11, 0x1, R170 ;  /* 0x000000010b157824 */ /* 0x000fe400078e02aa */
[----:B------:R-:W-:Y:S01]  /*2240*/  IMAD.IADD R20, R8, 0x1, R147 ;  /* 0x0000000108147824 */ /* 0x000fe200078e0293 */
[----:B------:R-:W-:-:S04]  /*2250*/  ISETP.NE.AND P0, PT, R14, 0x2, PT ;  /* 0x000000020e00780c */ /* 0x000fc80003f05270 */
[----:B------:R-:W-:Y:S02]  /*2260*/  SEL R2, RZ, 0x1, P0 ;  /* 0x00000001ff027807 */ /* 0x000fe40000000000 */
[----:B------:R-:W-:Y:S02]  /*2270*/  SEL R14, R14, RZ, P0 ;  /* 0x000000ff0e0e7207 */ /* 0x000fe40000000000 */
[----:B------:R-:W-:Y:S01]  /*2280*/  LOP3.LUT R13, R13, R2, RZ, 0x3c, !PT ;  /* 0x000000020d0d7212 */ /* 0x000fe200078e3cff */
[----:B------:R-:W-:Y:S06]  /*2290*/  @P2 BRA `(.L_x_35) ;  /* 0xfffffff000a02947 */ /* 0x000fec000383ffff */
[----:B------:R-:W-:Y:S01]  /*22a0*/  UIADD3 UR4, UPT, UPT, UR4, 0x28, URZ ;  /* 0x0000002804047890 */ /* 0x000fe2000fffe0ff */
[----:B------:R-:W-:-:S03]  /*22b0*/  SHF.L.U32 R3, R15, 0x1f, RZ ;  /* 0x0000001f0f037819 */ /* 0x000fc600000006ff */
[----:B------:R-:W-:-:S09]  /*22c0*/  ULEA UR5, UR6, UR4, 0x3 ;  /* 0x0000000406057291 */ /* 0x000fd2000f8e18ff */
[----:B------:R-:W1:Y:S02]  /*22d0*/  SYNCS.PHASECHK.TRANS64.TRYWAIT P0, [UR5], R3 ;  /* 0x00000003ff0075a7 */ /* 0x000e640008001105 */
[----:B-1----:R-:W-:Y:S05]  /*22e0*/  @!P0 BRA `(.L_x_36) ;  /* 0x0000006000448947 */ /* 0x002fea0003800000 */
.L_x_112:
[----:B------:R-:W-:-:S04]  /*22f0*/  UIADD3 UR6, UPT, UPT, UR6, 0x1, URZ ;  /* 0x0000000106067890 */ /* 0x000fc8000fffe0ff */
[----:B------:R-:W-:-:S04]  /*2300*/  UISETP.NE.AND UP0, UPT, UR6, 0x5, UPT ;  /* 0x000000050600788c */ /* 0x000fc8000bf05270 */
[----:B------:R-:W-:Y:S02]  /*2310*/  USEL UR7, URZ, 0x1, UP0 ;  /* 0x00000001ff077887 */ /* 0x000fe40008000000 */
[----:B------:R-:W-:-:S04]  /*2320*/  USEL UR6, UR6, URZ, UP0 ;  /* 0x000000ff06067287 */ /* 0x000fc80008000000 */
[----:B------:R-:W-:Y:S01]  /*2330*/  ULEA UR5, UR6, UR4, 0x3 ;  /* 0x0000000406057291 */ /* 0x000fe2000f8e18ff */
[----:B------:R-:W-:-:S04]  /*2340*/  LOP3.LUT R2, R15, UR7, RZ, 0x3c, !PT ;  /* 0x000000070f027c12 */ /* 0x000fc8000f8e3cff */
[----:B-1----:R-:W-:-:S04]  /*2350*/  SHF.L.U32 R3, R2, 0x1f, RZ ;  /* 0x0000001f02037819 */ /* 0x002fc800000006ff */
[----:B------:R-:W1:Y:S02]  /*2360*/  SYNCS.PHASECHK.TRANS64.TRYWAIT P0, [UR5], R3 ;  /* 0x00000003ff0075a7 */ /* 0x000e640008001105 */
[----:B-1----:R-:W-:Y:S05]  /*2370*/  @!P0 BRA `(.L_x_37) ;  /* 0x0000006000388947 */ /* 0x002fea0003800000 */
.L_x_114:
        /* <DEDUP_REMOVED lines=9> */
.L_x_116:
        /* <DEDUP_REMOVED lines=9> */
.L_x_118:
[----:B------:R-:W-:-:S04]  /*24a0*/  UIADD3 UR6, UPT, UPT, UR6, 0x1, URZ ;  /* 0x0000000106067890 */ /* 0x000fc8000fffe0ff */
[----:B------:R-:W-:-:S04]  /*24b0*/  UISETP.NE.AND UP0, UPT, UR6, 0x5, UPT ;  /* 0x000000050600788c */ /* 0x000fc8000bf05270 */
[----:B------:R-:W-:Y:S02]  /*24c0*/  USEL UR5, URZ, 0x1, UP0 ;  /* 0x00000001ff057887 */ /* 0x000fe40008000000 */
[----:B------:R-:W-:-:S04]  /*24d0*/  USEL UR6, UR6, URZ, UP0 ;  /* 0x000000ff06067287 */ /* 0x000fc80008000000 */
[----:B------:R-:W-:Y:S01]  /*24e0*/  ULEA UR6, UR6, UR4, 0x3 ;  /* 0x0000000406067291 */ /* 0x000fe2000f8e18ff */
[----:B-1----:R-:W-:-:S04]  /*24f0*/  LOP3.LUT R3, R2, UR5, RZ, 0x3c, !PT ;  /* 0x0000000502037c12 */ /* 0x002fc8000f8e3cff */
[----:B------:R-:W-:Y:S01]  /*2500*/  SHF.L.U32 R3, R3, 0x1f, RZ ;  /* 0x0000001f03037819 */ /* 0x000fe200000006ff */
[----:B----4-:R-:W-:-:S07]  /*2510*/  IMAD.U32 R0, RZ, RZ, UR6 ;  /* 0x00000006ff007e24 */ /* 0x010fce000f8e00ff */
.L_x_40:
[----:B-1----:R1:W2:Y:S02]  /*2520*/  SYNCS.PHASECHK.TRANS64.TRYWAIT P0, [R0+URZ], R3 ;  /* 0x00000003000075a7 */ /* 0x0022a400080011ff */
[----:B--2---:R-:W-:Y:S05]  /*2530*/  @!P0 NANOSLEEP.SYNCS 0x989680 ;  /* 0x009896800000895d */ /* 0x004fea0003900000 */
[----:B------:R-:W2:Y:S02]  /*2540*/  @!P0 SYNCS.PHASECHK.TRANS64 P0, [R0+URZ], R3 ;  /* 0x00000003000085a7 */ /* 0x000ea400080010ff */
[----:B--2---:R-:W-:Y:S05]  /*2550*/  @P0 EXIT ;  /* 0x000000000000094d */ /* 0x004fea0003800000 */
[----:B------:R-:W-:Y:S05]  /*2560*/  BRA `(.L_x_40) ;  /* 0xfffffffc00ec7947 */ /* 0x000fea000383ffff */
.L_x_17:
[----:B------:R-:W-:-:S04]  /*2570*/  UISETP.NE.AND UP1, UPT, UR37, URZ, UPT ;  /* 0x000000ff2500728c */ /* 0x000fc8000bf25270 */
[----:B------:R-:W-:-:S09]  /*2580*/  UISETP.NE.OR UP1, UPT, UR8, 0x1, UP1 ;  /* 0x000000010800788c */ /* 0x000fd20008f25670 */
[----:B------:R-:W-:Y:S05]  /*2590*/  BRA.U UP1, `(.L_x_41) ;  /* 0x0000000501487547 */ /* 0x000fea000b800000 */
[----:B------:R-:W-:Y:S01]  /*25a0*/  ISETP.NE.AND P2, PT, R2, RZ, PT ;  /* 0x000000ff0200720c */ /* 0x000fe20003f45270 */
[----:B------:R-:W-:Y:S01]  /*25b0*/  IMAD.MOV.U32 R12, RZ, RZ, 0x1 ;  /* 0x00000001ff0c7424 */ /* 0x000fe200078e00ff */
[----:B------:R-:W-:Y:S02]  /*25c0*/  CS2R R10, SRZ ;  /* 0x00000000000a7805 */ /* 0x000fe4000001ff00 */
[----:B------:R-:W-:Y:S01]  /*25d0*/  CS2R R8, SRZ ;  /* 0x0000000000087805 */ /* 0x000fe2000001ff00 */
[----:B------:R-:W-:Y:S01]  /*25e0*/  UMOV UR4, 0x400 ;  /* 0x0000040000047882 */ /* 0x000fe20000000000 */
[----:B------:R-:W-:Y:S01]  /*25f0*/  UMOV UR6, URZ ;  /* 0x000000ff00067c82 */ /* 0x000fe20008000000 */
[----:B------:R-:W-:-:S12]  /*2600*/  ULEA UR37, UR37, UR4, 0x18 ;  /* 0x0000000425257291 */ /* 0x000fd8000f8ec0ff */
.L_x_45:
[----:B------:R-:W-:Y:S02]  /*2610*/  LEA R0, R8, UR37, 0x3 ;  /* 0x0000002508007c11 */ /* 0x000fe4000f8e18ff */
[----:B------:R-:W-:-:S03]  /*2620*/  SHF.L.U32 R5, R9, 0x1f, RZ ;  /* 0x0000001f09057819 */ /* 0x000fc600000006ff */
[----:B------:R-:W-:Y:S01]  /*2630*/  VIADD R4, R0, 0xf0 ;  /* 0x000000f000047836 */ /* 0x000fe20000000000 */
[----:B------:R-:W1:Y:S02]  /*2640*/  SYNCS.PHASECHK.TRANS64.TRYWAIT P0, [R0+URZ+0xe0], R5 ;  /* 0x0000e005000075a7 */ /* 0x000e6400080011ff */
[----:B-1----:R-:W-:Y:S05]  /*2650*/  @!P0 BRA `(.L_x_42) ;  /* 0x0000005c00c88947 */ /* 0x002fea0003800000 */
.L_x_119:
[----:B------:R-:W-:Y:S01]  /*2660*/  ULEA UR5, UR6, UR37, 0x3 ;  /* 0x0000002506057291 */ /* 0x000fe2000f8e18ff */
[----:B------:R-:W-:Y:S02]  /*2670*/  PRMT R4, RZ, 0x654, R4 ;  /* 0x00000654ff047816 */ /* 0x000fe40000000004 */
[----:B-1----:R-:W-:Y:S01]  /*2680*/  SHF.L.U32 R5, R12, 0x1f, RZ ;  /* 0x0000001f0c057819 */ /* 0x002fe200000006ff */
[----:B------:R-:W-:Y:S01]  /*2690*/  UIADD3 UR4, UPT, UPT, UR5, 0x80, URZ ;  /* 0x0000008005047890 */ /* 0x000fe2000fffe0ff */
[----:B------:R1:W-:Y:S05]  /*26a0*/  SYNCS.ARRIVE.TRANS64.RED.A1T0 RZ, [R4+URZ], RZ ;  /* 0x000000ff04ff79a7 */ /* 0x0003ea00081004ff */
[----:B------:R-:W-:Y:S01]  /*26b0*/  IMAD.U32 R7, RZ, RZ, UR4 ;  /* 0x00000004ff077e24 */ /* 0x000fe2000f8e00ff */
[----:B------:R-:W2:Y:S04]  /*26c0*/  SYNCS.PHASECHK.TRANS64.TRYWAIT P0, [UR5+0x90], R5 ;  /* 0x00009005ff0075a7 */ /* 0x000ea80008001105 */
[----:B------:R-:W-:Y:S01]  /*26d0*/  PRMT R6, R2, 0x654, R7 ;  /* 0x0000065402067816 */ /* 0x000fe20000000007 */
[----:B-1----:R-:W-:Y:S01]  /*26e0*/  @!P2 IMAD.MOV.U32 R4, RZ, RZ, 0x10 ;  /* 0x00000010ff04a424 */ /* 0x002fe200078e00ff */
[----:B--2---:R-:W-:Y:S06]  /*26f0*/  @!P0 BRA `(.L_x_43) ;  /* 0x0000005c00b48947 */ /* 0x004fec0003800000 */
.L_x_121:
[----:B------:R-:W-:Y:S01]  /*2700*/  ULEA UR4, UR6, UR37, 0x4 ;  /* 0x0000002506047291 */ /* 0x000fe2000f8e20ff */
[----:B------:R-:W-:Y:S01]  /*2710*/  SEL R3, R6, R3, !P2 ;  /* 0x0000000306037207 */ /* 0x000fe20005000000 */
[----:B------:R-:W-:Y:S01]  /*2720*/  UIADD3 UR5, UPT, UPT, UR5, 0x80, URZ ;  /* 0x0000008005057890 */ /* 0x000fe2000fffe0ff */
[----:B-1----:R-:W-:Y:S01]  /*2730*/  LEA R0, R11, UR37, 0x3 ;  /* 0x000000250b007c11 */ /* 0x002fe2000f8e18ff */
[----:B------:R-:W-:Y:S01]  /*2740*/  UIADD3 UR4, UPT, UPT, UR4, 0x110, URZ ;  /* 0x0000011004047890 */ /* 0x000fe2000fffe0ff */
[----:B------:R-:W-:Y:S01]  /*2750*/  SHF.L.U32 R5, R10, 0x1f, RZ ;  /* 0x0000001f0a057819 */ /* 0x000fe200000006ff */
[----:B------:R1:W-:Y:S01]  /*2760*/  @!P2 SYNCS.ARRIVE.TRANS64.RED RZ, [R3+URZ], R4 ;  /* 0x0000000403ffa9a7 */ /* 0x0003e200080004ff */
[----:B------:R-:W-:Y:S01]  /*2770*/  UIADD3 UR6, UPT, UPT, UR6, 0x1, URZ ;  /* 0x0000000106067890 */ /* 0x000fe2000fffe0ff */
[----:B------:R-:W-:-:S03]  /*2780*/  VIADD R8, R8, 0x1 ;  /* 0x0000000108087836 */ /* 0x000fc60000000000 */
[----:B------:R-:W-:Y:S02]  /*2790*/  UISETP.NE.AND UP0, UPT, UR6, 0x2, UPT ;  /* 0x000000020600788c */ /* 0x000fe4000bf05270 */
[----:B------:R-:W-:Y:S06]  /*27a0*/  UGETNEXTWORKID.BROADCAST [UR4], [UR5] ;  /* 0x00000000040073ca */ /* 0x000fec0008000100 */
[----:B------:R-:W-:Y:S01]  /*27b0*/  USEL UR4, URZ, 0x1, UP0 ;  /* 0x00000001ff047887 */ /* 0x000fe20008000000 */
[----:B------:R-:W-:Y:S01]  /*27c0*/  ISETP.NE.AND P0, PT, R8, 0x2, PT ;  /* 0x000000020800780c */ /* 0x000fe20003f05270 */
[----:B------:R-:W-:Y:S01]  /*27d0*/  USEL UR6, UR6, URZ, UP0 ;  /* 0x000000ff06067287 */ /* 0x000fe20008000000 */
[----:B------:R-:W2:Y:S03]  /*27e0*/  SYNCS.PHASECHK.TRANS64.TRYWAIT P1, [R0+URZ+0x80], R5 ;  /* 0x00008005000075a7 */ /* 0x000ea600080211ff */
[----:B------:R-:W-:Y:S01]  /*27f0*/  LOP3.LUT R12, R12, UR4, RZ, 0x3c, !PT ;  /* 0x000000040c0c7c12 */ /* 0x000fe2000f8e3cff */
[----:B-12---:R-:W-:Y:S07]  /*2800*/  @!P1 BRA `(.L_x_44) ;  /* 0x0000005c00889947 */ /* 0x006fee0003800000 */
.L_x_122:
[C---:B------:R-:W-:Y:S01]  /*2810*/  LEA R4, R11.reuse, UR37, 0x4 ;  /* 0x000000250b047c11 */ /* 0x040fe2000f8e20ff */
[----:B-1----:R-:W-:Y:S01]  /*2820*/  VIADD R0, R0, 0x90 ;  /* 0x0000009000007836 */ /* 0x002fe20000000000 */
[----:B------:R-:W-:Y:S01]  /*2830*/  SEL R8, R8, RZ, P0 ;  /* 0x000000ff08087207 */ /* 0x000fe20000000000 */
[----:B------:R-:W-:-:S03]  /*2840*/  VIADD R11, R11, 0x1 ;  /* 0x000000010b0b7836 */ /* 0x000fc60000000000 */
[----:B------:R-:W1:Y:S01]  /*2850*/  LDS.128 R4, [R4+0x110] ;  /* 0x0001100004047984 */ /* 0x000e620000000c00 */
[----:B------:R-:W-:Y:S02]  /*2860*/  PRMT R0, RZ, 0x654, R0 ;  /* 0x00000654ff007816 */ /* 0x000fe40000000000 */
[C---:B------:R-:W-:Y:S01]  /*2870*/  ISETP.NE.AND P1, PT, R11.reuse, 0x2, PT ;  /* 0x000000020b00780c */ /* 0x040fe20003f25270 */
[----:B------:R-:W-:Y:S01]  /*2880*/  @!PT LDS RZ, [RZ] ;  /* 0x00000000fffff984 */ /* 0x000fe20000000800 */
[----:B------:R-:W-:Y:S01]  /*2890*/  @!PT LDS RZ, [RZ] ;  /* 0x00000000fffff984 */ /* 0x000fe20000000800 */
[----:B------:R-:W-:Y:S01]  /*28a0*/  @!PT LDS RZ, [RZ] ;  /* 0x00000000fffff984 */ /* 0x000fe20000000800 */
[----:B------:R-:W-:Y:S01]  /*28b0*/  @!PT LDS RZ, [RZ] ;  /* 0x00000000fffff984 */ /* 0x000fe20000000800 */
[----:B------:R2:W-:Y:S06]  /*28c0*/  MEMBAR.ALL.CTA ;  /* 0x0000000000007992 */ /* 0x0005ec0000008000 */
[----:B--2---:R-:W2:Y:S01]  /*28d0*/  FENCE.VIEW.ASYNC.S ;  /* 0x00000000000073c6 */ /* 0x004ea20000000000 */
[----:B------:R-:W-:Y:S01]  /*28e0*/  SEL R11, R11, RZ, P1 ;  /* 0x000000ff0b0b7207 */ /* 0x000fe20000800000 */
[----:B--2---:R2:W-:Y:S01]  /*28f0*/  SYNCS.ARRIVE.TRANS64.RED.A1T0 RZ, [R0+URZ], RZ ;  /* 0x000000ff00ff79a7 */ /* 0x0045e200081004ff */
[----:B-1----:R-:W-:-:S02]  /*2900*/  LOP3.LUT P3, RZ, R6, 0x1, RZ, 0xc0, !PT ;  /* 0x0000000106ff7812 */ /* 0x002fc4000786c0ff */
[----:B------:R-:W-:-:S04]  /*2910*/  SEL R5, RZ, 0x1, P1 ;  /* 0x00000001ff057807 */ /* 0x000fc80000800000 */
[----:B------:R-:W-:Y:S02]  /*2920*/  LOP3.LUT R10, R10, R5, RZ, 0x3c, !PT ;  /* 0x000000050a0a7212 */ /* 0x000fe400078e3cff */
[----:B--2---:R-:W-:-:S04]  /*2930*/  SEL R0, RZ, 0x1, P0 ;  /* 0x00000001ff007807 */ /* 0x004fc80000000000 */
[----:B------:R-:W-:Y:S01]  /*2940*/  LOP3.LUT R9, R9, R0, RZ, 0x3c, !PT ;  /* 0x0000000009097212 */ /* 0x000fe200078e3cff */
[----:B------:R-:W-:Y:S06]  /*2950*/  @P3 BRA `(.L_x_45) ;  /* 0xfffffffc002c3947 */ /* 0x000fec000383ffff */
[----:B------:R-:W-:Y:S01]  /*2960*/  ULEA UR5, UR6, UR37, 0x3 ;  /* 0x0000002506057291 */ /* 0x000fe2000f8e18ff */
[----:B------:R-:W-:-:S08]  /*2970*/  SHF.L.U32 R3, R12, 0x1f, RZ ;  /* 0x0000001f0c037819 */ /* 0x000fd000000006ff */
[----:B------:R-:W1:Y:S02]  /*2980*/  SYNCS.PHASECHK.TRANS64 P0, [UR5+0x90], R3 ;  /* 0x00009003ff0075a7 */ /* 0x000e640008001005 */
[----:B-1----:R-:W-:Y:S05]  /*2990*/  @P0 BRA `(.L_x_46) ;  /* 0x0000000000080947 */ /* 0x002fea0003800000 */
[----:B------:R-:W1:Y:S02]  /*29a0*/  SYNCS.PHASECHK.TRANS64.TRYWAIT P0, [UR5+0x90], R3 ;  /* 0x00009003ff0075a7 */ /* 0x000e640008001105 */
[----:B-1----:R-:W-:Y:S05]  /*29b0*/  @!P0 BRA `(.L_x_47) ;  /* 0x0000005c00308947 */ /* 0x002fea0003800000 */
.L_x_46:
[----:B------:R-:W-:-:S04]  /*29c0*/  UIADD3 UR4, UPT, UPT, UR6, 0x1, URZ ;  /* 0x0000000106047890 */ /* 0x000fc8000fffe0ff */
[----:B------:R-:W-:-:S04]  /*29d0*/  UISETP.NE.AND UP0, UPT, UR4, 0x2, UPT ;  /* 0x000000020400788c */ /* 0x000fc8000bf05270 */
[----:B------:R-:W-:Y:S02]  /*29e0*/  USEL UR7, URZ, 0x1, UP0 ;  /* 0x00000001ff077887 */ /* 0x000fe40008000000 */
[----:B------:R-:W-:-:S04]  /*29f0*/  USEL UR4, UR4, URZ, UP0 ;  /* 0x000000ff04047287 */ /* 0x000fc80008000000 */
[----:B------:R-:W-:Y:S01]  /*2a00*/  ULEA UR4, UR4, UR37, 0x3 ;  /* 0x0000002504047291 */ /* 0x000fe2000f8e18ff */
[----:B-1----:R-:W-:-:S04]  /*2a10*/  LOP3.LUT R3, R12, UR7, RZ, 0x3c, !PT ;  /* 0x000000070c037c12 */ /* 0x002fc8000f8e3cff */
[----:B------:R-:W-:-:S04]  /*2a20*/  SHF.L.U32 R0, R3, 0x1f, RZ ;  /* 0x0000001f03007819 */ /* 0x000fc800000006ff */
[----:B------:R-:W1:Y:S02]  /*2a30*/  SYNCS.PHASECHK.TRANS64 P0, [UR4+0x90], R0 ;  /* 0x00009000ff0075a7 */ /* 0x000e640008001004 */
[----:B-1----:R-:W-:Y:S05]  /*2a40*/  @P0 EXIT ;  /* 0x000000000000094d */ /* 0x002fea0003800000 */
[----:B------:R-:W-:Y:S02]  /*2a50*/  SHF.L.U32 R3, R3, 0x1f, RZ ;  /* 0x0000001f03037819 */ /* 0x000fe400000006ff */
[----:B------:R-:W-:-:S07]  /*2a60*/  MOV R0, UR4 ;  /* 0x0000000400007c02 */ /* 0x000fce0008000f00 */
.L_x_48:
[----:B-1----:R1:W2:Y:S02]  /*2a70*/  SYNCS.PHASECHK.TRANS64.TRYWAIT P0, [R0+URZ+0x90], R3 ;  /* 0x00009003000075a7 */ /* 0x0022a400080011ff */
[----:B--2---:R-:W-:Y:S05]  /*2a80*/  @!P0 NANOSLEEP.SYNCS 0x989680 ;  /* 0x009896800000895d */ /* 0x004fea0003900000 */
[----:B------:R-:W2:Y:S02]  /*2a90*/  @!P0 SYNCS.PHASECHK.TRANS64 P0, [R0+URZ+0x90], R3 ;  /* 0x00009003000085a7 */ /* 0x000ea400080010ff */
[----:B--2---:R-:W-:Y:S05]  /*2aa0*/  @P0 EXIT ;  /* 0x000000000000094d */ /* 0x004fea0003800000 */
[----:B------:R-:W-:Y:S05]  /*2ab0*/  BRA `(.L_x_48) ;  /* 0xfffffffc00ec7947 */ /* 0x000fea000383ffff */
.L_x_41:
[----:B------:R-:W-:-:S09]  /*2ac0*/  UISETP.NE.AND UP1, UPT, UR8, URZ, UPT ;  /* 0x000000ff0800728c */ /* 0x000fd2000bf25270 */
[----:B------:R-:W-:Y:S05]  /*2ad0*/  BRA.U UP1, `(.L_x_49) ;  /* 0x0000000d01b47547 */ /* 0x000fea000b800000 */
[----:B------:R-:W-:Y:S01]  /*2ae0*/  UMOV UR4, 0x40 ;  /* 0x0000004000047882 */ /* 0x000fe20000000000 */
[----:B------:R-:W-:Y:S01]  /*2af0*/  NOP ;  /* 0x0000000000007918 */ /* 0x000fe20000000000 */
[----:B------:R-:W-:Y:S01]  /*2b00*/  ULEA UR4, UR37, UR4, 0x18 ;  /* 0x0000000425047291 */ /* 0x000fe2000f8ec0ff */
[----:B------:R-:W-:Y:S02]  /*2b10*/  UMOV UR5, 0x400 ;  /* 0x0000040000057882 */ /* 0x000fe40000000000 */
[----:B------:R-:W-:-:S06]  /*2b20*/  ULEA UR37, UR37, UR5, 0x18 ;  /* 0x0000000525257291 */ /* 0x000fcc000f8ec0ff */
[----:B------:R-:W1:Y:S02]  /*2b30*/  LDS.U8 R0, [UR4+0x1c] ;  /* 0x00001c04ff007984 */ /* 0x000e640008000000 */
[----:B-1----:R-:W-:-:S13]  /*2b40*/  ISETP.NE.AND P0, PT, R0, RZ, PT ;  /* 0x000000ff0000720c */ /* 0x002fda0003f05270 */
[----:B------:R-:W-:Y:S05]  /*2b50*/  @P0 BRA `(.L_x_50) ;  /* 0x0000000000580947 */ /* 0x000fea0003800000 */
[----:B------:R-:W-:-:S13]  /*2b60*/  ELECT P0, URZ, PT ;  /* 0x0000000000ff782f */ /* 0x000fda0003800000 */
[----:B------:R-:W-:Y:S05]  /*2b70*/  @!P0 BRA `(.L_x_51) ;  /* 0x0000000000608947 */ /* 0x000fea0003800000 */
[----:B------:R-:W-:Y:S01]  /*2b80*/  UMOV UR5, 0x10 ;  /* 0x0000001000057882 */ /* 0x000fe20000000000 */
[----:B------:R-:W-:Y:S01]  /*2b90*/  HFMA2 R0, -RZ, RZ, 0, 5.9604644775390625e-08 ;  /* 0x00000001ff007431 */ /* 0x000fe200000001ff */
[----:B------:R-:W-:-:S03]  /*2ba0*/  MOV R2, 0xffff ;  /* 0x0000ffff00027802 */ /* 0x000fc60000000f00 */
[----:B------:R-:W-:Y:S04]  /*2bb0*/  DEPBAR.LE SB1, 0x36 ;  /* 0x00009d800000791a */ /* 0x000fe80000000000 */
[----:B------:R-:W1:Y:S02]  /*2bc0*/  UTCATOMSWS.FIND_AND_SET.ALIGN UP0, UR5, UR5 ;  /* 0x00000005000575e3 */ /* 0x000e640008000800 */
[----:B-1----:R-:W-:Y:S01]  /*2bd0*/  MOV R3, UR5 ;  /* 0x0000000500037c02 */ /* 0x002fe20008000f00 */
[----:B------:R-:W-:Y:S06]  /*2be0*/  BRA.U UP0, `(.L_x_52) ;  /* 0x0000000100187547 */ /* 0x000fec000b800000 */
.L_x_53:
[----:B------:R-:W-:Y:S05]  /*2bf0*/  NANOSLEEP 0x64 ;  /* 0x000000640000795d */ /* 0x000fea0003800000 */
[----:B------:R-:W-:-:S05]  /*2c00*/  UMOV UR5, 0x10 ;  /* 0x0000001000057882 */ /* 0x000fca0000000000 */
[----:B------:R-:W-:Y:S04]  /*2c10*/  DEPBAR.LE SB1, 0x36 ;  /* 0x00009d800000791a */ /* 0x000fe80000000000 */
[----:B------:R-:W1:Y:S02]  /*2c20*/  UTCATOMSWS.FIND_AND_SET.ALIGN UP0, UR5, UR5 ;  /* 0x00000005000575e3 */ /* 0x000e640008000800 */
[----:B-1----:R-:W-:Y:S01]  /*2c30*/  MOV R3, UR5 ;  /* 0x0000000500037c02 */ /* 0x002fe20008000f00 */
[----:B------:R-:W-:Y:S05]  /*2c40*/  BRA.U !UP0, `(.L_x_53) ;  /* 0xfffffffd08e87547 */ /* 0x000fea000b83ffff */
.L_x_52:
[-C--:B------:R-:W-:Y:S02]  /*2c50*/  SHF.L.U32 R2, R2, R3.reuse, RZ ;  /* 0x0000000302027219 */ /* 0x080fe400000006ff */
[----:B------:R-:W-:Y:S01]  /*2c60*/  SHF.L.U32 R0, R0, R3, RZ ;  /* 0x0000000300007219 */ /* 0x000fe200000006ff */
[----:B------:R-:W-:Y:S02]  /*2c70*/  IMAD.SHL.U32 R3, R3, 0x20, RZ ;  /* 0x0000002003037824 */ /* 0x000fe400078e00ff */
[----:B------:R1:W-:Y:S04]  /*2c80*/  ATOMS.OR RZ, [UR4+0x14], R2 ;  /* 0x00001402ffff798c */ /* 0x0003e8000b000004 */
[----:B------:R1:W-:Y:S04]  /*2c90*/  ATOMS.OR RZ, [UR4+0x18], R0 ;  /* 0x00001800ffff798c */ /* 0x0003e8000b000004 */
[----:B------:R1:W-:Y:S01]  /*2ca0*/  STS [UR37+0x130], R3 ;  /* 0x00013003ff007988 */ /* 0x0003e20008000825 */
[----:B------:R-:W-:Y:S05]  /*2cb0*/  BRA `(.L_x_51) ;  /* 0x0000000000107947 */ /* 0x000fea0003800000 */
.L_x_50:
[----:B------:R-:W-:Y:S02]  /*2cc0*/  MOV R0, 0xffffffff ;  /* 0xffffffff00007802 */ /* 0x000fe40000000f00 */
[----:B------:R-:W-:-:S03]  /*2cd0*/  MOV R2, 0x2d00 ;  /* 0x00002d0000027802 */ /* 0x000fc60000000f00 */
[----:B------:R1:W-:Y:S04]  /*2ce0*/  STS [UR37+0x130], R0 ;  /* 0x00013000ff007988 */ /* 0x0003e80008000825 */
[----:B-1-3-5:R-:W-:Y:S05]  /*2cf0*/  CALL.REL.NOINC `($__internal_1_$__cuda_sm10x_tcgen05_guardrail_trap_phase_invalid_during_alloc) ;  /* 0x0000005c00ec7944 */ /* 0x02afea0003c00000 */
.L_x_51:
[----:B------:R-:W-:Y:S05]  /*2d00*/  WARPSYNC.ALL ;  /* 0x0000000000007948 */ /* 0x000fea0003800000 */
[----:B------:R-:W2:Y:S01]  /*2d10*/  S2UR UR5, SR_CgaCtaId ;  /* 0x00000000000579c3 */ /* 0x000ea20000008800 */
[----:B------:R-:W-:Y:S01]  /*2d20*/  UMOV UR4, 0x400 ;  /* 0x0000040000047882 */ /* 0x000fe20000000000 */
[----:B------:R-:W-:-:S06]  /*2d30*/  NOP ;  /* 0x0000000000007918 */ /* 0x000fcc0000000000 */
[----:B------:R-:W-:Y:S06]  /*2d40*/  BAR.ARV 0x6, 0xa0 ;  /* 0x0182800000007b1d */ /* 0x000fec0000002000 */
[----:B------:R-:W4:Y:S01]  /*2d50*/  LDCU UR7, c[0x0][0x38c] ;  /* 0x00007180ff0777ac */ /* 0x000f220008000800 */
[----:B------:R-:W-:Y:S01]  /*2d60*/  IMAD.MOV.U32 R11, RZ, RZ, 0x1 ;  /* 0x00000001ff0b7424 */ /* 0x000fe200078e00ff */
[----:B------:R-:W-:Y:S01]  /*2d70*/  CS2R R8, SRZ ;  /* 0x0000000000087805 */ /* 0x000fe2000001ff00 */
[----:B------:R-:W-:Y:S01]  /*2d80*/  IMAD.MOV.U32 R10, RZ, RZ, RZ ;  /* 0x000000ffff0a7224 */ /* 0x000fe200078e00ff */
[----:B------:R-:W3:Y:S01]  /*2d90*/  LDCU UR6, c[0x0][0x38c] ;  /* 0x00007180ff0677ac */ /* 0x000ee20008000800 */
[----:B------:R-:W-:Y:S01]  /*2da0*/  UMOV UR15, URZ ;  /* 0x000000ff000f7c82 */ /* 0x000fe20008000000 */
[----:B------:R-:W-:Y:S01]  /*2db0*/  UMOV UR14, URZ ;  /* 0x000000ff000e7c82 */ /* 0x000fe20008000000 */
[----:B--2---:R-:W-:Y:S01]  /*2dc0*/  ULEA UR5, UR5, UR4, 0x18 ;  /* 0x0000000405057291 */ /* 0x004fe2000f8ec0ff */
[----:B------:R-:W-:Y:S01]  /*2dd0*/  UMOV UR24, 0x0 ;  /* 0x0000000000187882 */ /* 0x000fe20000000000 */
[----:B------:R-:W-:-:S02]  /*2de0*/  UMOV UR25, 0x8200490 ;  /* 0x0820049000197882 */ /* 0x000fc40000000000 */
[----:B------:R-:W-:Y:S02]  /*2df0*/  UIADD3 UR10, UPT, UPT, UR5, 0x8400, URZ ;  /* 0x00008400050a7890 */ /* 0x000fe4000fffe0ff */
[----:B------:R-:W-:Y:S02]  /*2e00*/  UIADD3 UR11, UPT, UPT, UR5, 0x1c400, URZ ;  /* 0x0001c400050b7890 */ /* 0x000fe4000fffe0ff */
[----:B----4-:R-:W-:Y:S01]  /*2e10*/  UIADD3 UR7, UPT, UPT, UR7, 0x7f, URZ ;  /* 0x0000007f07077890 */ /* 0x010fe2000fffe0ff */
[----:B-1----:R-:W1:Y:S01]  /*2e20*/  LDS R0, [UR5+0x130] ;  /* 0x00013005ff007984 */ /* 0x002e620008000800 */
[----:B------:R-:W-:Y:S02]  /*2e30*/  USHF.R.U32.HI UR10, URZ, 0x4, UR10 ;  /* 0x00000004ff0a7899 */ /* 0x000fe4000801160a */
[----:B------:R-:W-:Y:S02]  /*2e40*/  USHF.R.S32.HI UR4, URZ, 0x1f, UR7 ;  /* 0x0000001fff047899 */ /* 0x000fe40008011407 */
[----:B------:R-:W-:-:S02]  /*2e50*/  USHF.R.U32.HI UR11, URZ, 0x4, UR11 ;  /* 0x00000004ff0b7899 */ /* 0x000fc4000801160b */
[----:B------:R-:W-:Y:S02]  /*2e60*/  ULEA.HI UR4, UR4, UR7, URZ, 0x7 ;  /* 0x0000000704047291 */ /* 0x000fe4000f8f38ff */
[----:B------:R-:W-:Y:S02]  /*2e70*/  ULOP3.LUT UR10, UR10, 0x3fff, URZ, 0xc0, !UPT ;  /* 0x00003fff0a0a7892 */ /* 0x000fe4000f8ec0ff */
[----:B------:R-:W-:Y:S02]  /*2e80*/  USHF.R.S32.HI UR4, URZ, 0x7, UR4 ;  /* 0x00000007ff047899 */ /* 0x000fe40008011404 */
[----:B------:R-:W-:Y:S02]  /*2e90*/  ULOP3.LUT UR11, UR11, 0x3fff, URZ, 0xc0, !UPT ;  /* 0x00003fff0b0b7892 */ /* 0x000fe4000f8ec0ff */
[----:B------:R-:W-:Y:S01]  /*2ea0*/  UISETP.LT.AND UP0, UPT, UR4, 0x1, UPT ;  /* 0x000000010400788c */ /* 0x000fe2000bf01270 */
[----:B------:R-:W-:Y:S01]  /*2eb0*/  UMOV UR22, 0x0 ;  /* 0x0000000000167882 */ /* 0x000fe20000000000 */
[----:B------:R-:W-:-:S02]  /*2ec0*/  UMOV UR23, 0x8200490 ;  /* 0x0820049000177882 */ /* 0x000fc40000000000 */
[----:B------:R-:W-:Y:S02]  /*2ed0*/  USEL UR9, UR4, 0x1, !UP0 ;  /* 0x0000000104097887 */ /* 0x000fe4000c000000 */
[----:B------:R-:W-:Y:S02]  /*2ee0*/  ULOP3.LUT UR10, UR10, 0x10000, URZ, 0xfc, !UPT ;  /* 0x000100000a0a7892 */ /* 0x000fe4000f8efcff */
[----:B------:R-:W-:Y:S02]  /*2ef0*/  ULOP3.LUT UR11, UR11, 0x10000, URZ, 0xfc, !UPT ;  /* 0x000100000b0b7892 */ /* 0x000fe4000f8efcff */
[----:B------:R-:W-:Y:S02]  /*2f00*/  UIADD3 UR9, UPT, UPT, -UR9, URZ, URZ ;  /* 0x000000ff09097290 */ /* 0x000fe4000fffe1ff */
[----:B---3--:R-:W-:Y:S01]  /*2f10*/  UISETP.GE.AND UP3, UPT, UR6, 0x1, UPT ;  /* 0x000000010600788c */ /* 0x008fe2000bf66270 */
[----:B------:R-:W-:Y:S01]  /*2f20*/  UMOV UR20, 0x0 ;  /* 0x0000000000147882 */ /* 0x000fe20000000000 */
[----:B------:R-:W-:Y:S01]  /*2f30*/  UMOV UR21, 0x8200490 ;  /* 0x0820049000157882 */ /* 0x000fe20000000000 */
[----:B------:R-:W-:Y:S01]  /*2f40*/  UMOV UR18, 0x0 ;  /* 0x0000000000127882 */ /* 0x000fe20000000000 */
[----:B------:R-:W-:Y:S01]  /*2f50*/  UMOV UR19, 0x8200490 ;  /* 0x0820049000137882 */ /* 0x000fe20000000000 */
[----:B-1----:R-:W-:-:S15]  /*2f60*/  R2UR UR16, R0 ;  /* 0x00000000001072ca */ /* 0x002fde00000e0000 */
.L_x_60:
[----:B------:R-:W-:Y:S02]  /*2f70*/  LEA R0, R10, UR5, 0x3 ;  /* 0x000000050a007c11 */ /* 0x000fe4000f8e18ff */
[----:B------:R-:W-:Y:S02]  /*2f80*/  SHF.L.U32 R5, R9, 0x1f, RZ ;  /* 0x0000001f09057819 */ /* 0x000fe400000006ff */
[----:B------:R-:W-:Y:S01]  /*2f90*/  PLOP3.LUT P0, PT, PT, PT, UP3, 0x80, 0x8 ;  /* 0x000000000008781c */ /* 0x000fe20003f0f038 */
[----:B------:R-:W-:Y:S01]  /*2fa0*/  VIADD R3, R0, 0x90 ;  /* 0x0000009000037836 */ /* 0x000fe20000000000 */
[----:B-1----:R-:W1:Y:S02]  /*2fb0*/  SYNCS.PHASECHK.TRANS64.TRYWAIT P1, [R0+URZ+0x80], R5 ;  /* 0x00008005000075a7 */ /* 0x002e6400080211ff */
[----:B-1-3--:R-:W-:Y:S09]  /*2fc0*/  @!P1 BRA `(.L_x_54) ;  /* 0x0000005400c49947 */ /* 0x00aff20003800000 */
.L_x_124:
[----:B------:R-:W-:Y:S01]  /*2fd0*/  LEA R4, R10, UR5, 0x4 ;  /* 0x000000050a047c11 */ /* 0x000fe2000f8e20ff */
[----:B------:R-:W-:Y:S01]  /*2fe0*/  @UP3 ULEA UR6, UR14, UR5, 0x3 ;  /* 0x000000050e063291 */ /* 0x000fe2000f8e18ff */
[----:B------:R-:W-:Y:S01]  /*2ff0*/  PLOP3.LUT P2, PT, PT, PT, PT, 0x80, 0x8 ;  /* 0x000000000008781c */ /* 0x000fe20003f4f070 */
[----:B------:R-:W-:Y:S01]  /*3000*/  ULEA UR7, UR15, UR5, 0x3 ;  /* 0x000000050f077291 */ /* 0x000fe2000f8e18ff */
[----:B------:R-:W-:Y:S01]  /*3010*/  PRMT R3, RZ, 0x654, R3 ;  /* 0x00000654ff037816 */ /* 0x000fe20000000003 */
[----:B------:R-:W-:Y:S01]  /*3020*/  ULEA UR8, UR15, UR16, 0x7 ;  /* 0x000000100f087291 */ /* 0x000fe2000f8e38ff */
[----:B-1----:R-:W1:Y:S01]  /*3030*/  LDS.128 R4, [R4+0x110] ;  /* 0x0001100004047984 */ /* 0x002e620000000c00 */
[----:B------:R-:W-:Y:S02]  /*3040*/  @P0 SHF.L.U32 R2, R8, 0x1f, RZ ;  /* 0x0000001f08020819 */ /* 0x000fe400000006ff */
[----:B------:R-:W-:Y:S01]  /*3050*/  SHF.L.U32 R0, R11, 0x1f, RZ ;  /* 0x0000001f0b007819 */ /* 0x000fe200000006ff */
[----:B------:R-:W-:Y:S01]  /*3060*/  @!PT LDS RZ, [RZ] ;  /* 0x00000000fffff984 */ /* 0x000fe20000000800 */
[----:B------:R-:W-:Y:S01]  /*3070*/  @!PT LDS RZ, [RZ] ;  /* 0x00000000fffff984 */ /* 0x000fe20000000800 */
[----:B------:R-:W-:Y:S01]  /*3080*/  @!PT LDS RZ, [RZ] ;  /* 0x00000000fffff984 */ /* 0x000fe20000000800 */
[----:B------:R-:W-:Y:S01]  /*3090*/  @!PT LDS RZ, [RZ] ;  /* 0x00000000fffff984 */ /* 0x000fe20000000800 */
[----:B------:R2:W-:Y:S06]  /*30a0*/  MEMBAR.ALL.CTA ;  /* 0x0000000000007992 */ /* 0x0005ec0000008000 */
[----:B--2---:R-:W2:Y:S02]  /*30b0*/  FENCE.VIEW.ASYNC.S ;  /* 0x00000000000073c6 */ /* 0x004ea40000000000 */
[----:B--2---:R2:W-:Y:S01]  /*30c0*/  SYNCS.ARRIVE.TRANS64.RED.A1T0 RZ, [R3+URZ], RZ ;  /* 0x000000ff03ff79a7 */ /* 0x0045e200081004ff */
[----:B------:R2:W3:Y:S01]  /*30d0*/  @P0 SYNCS.PHASECHK.TRANS64.TRYWAIT P2, [UR6], R2 ;  /* 0x00000002ff0005a7 */ /* 0x0004e20008041106 */
[----:B-1----:R-:W-:Y:S01]  /*30e0*/  LOP3.LUT P1, RZ, R6, 0x1, RZ, 0xc0, !PT ;  /* 0x0000000106ff7812 */ /* 0x002fe2000782c0ff */
[----:B------:R-:W1:Y:S02]  /*30f0*/  SYNCS.PHASECHK.TRANS64.TRYWAIT P0, [UR7+0xc0], R0 ;  /* 0x0000c000ff0075a7 */ /* 0x000e640008001107 */
[----:B-123--:R-:W-:Y:S10]  /*3100*/  @!P0 BRA `(.L_x_55) ;  /* 0x0000005400888947 */ /* 0x00eff40003800000 */
.L_x_126:
[----:B------:R-:W-:Y:S01]  /*3110*/  IADD3 R10, PT, PT, R10, 0x1, RZ ;  /* 0x000000010a0a7810 */ /* 0x000fe20007ffe0ff */
[----:B------:R-:W-:Y:S06]  /*3120*/  BRA.U !UP3, `(.L_x_56) ;  /* 0x000000010bc07547 */ /* 0x000fec000b800000 */
[----:B------:R-:W-:Y:S01]  /*3130*/  UPLOP3.LUT UP4, UPT, UPT, UPT, UPT, 0x40, 0x4 ;  /* 0x000000000004789c */ /* 0x000fe20003f8e870 */
[----:B------:R-:W-:Y:S01]  /*3140*/  UMOV UR13, UR9 ;  /* 0x00000009000d7c82 */ /* 0x000fe20008000000 */
[----:B------:R-:W-:Y:S01]  /*3150*/  UMOV UR12, UR4 ;  /* 0x00000004000c7c82 */ /* 0x000fe20008000000 */
[----:B------:R-:W-:-:S08]  /*3160*/  UMOV UR17, UR14 ;  /* 0x0000000e00117c82 */ /* 0x000fd00008000000 */
.L_x_59:
[----:B------:R-:W-:Y:S02]  /*3170*/  UIADD3 UR13, UPT, UPT, UR13, 0x1, URZ ;  /* 0x000000010d0d7890 */ /* 0x000fe4000fffe0ff */
[----:B--2---:R-:W-:Y:S02]  /*3180*/  ULEA UR6, UR17, UR5, 0x3 ;  /* 0x0000000511067291 */ /* 0x004fe4000f8e18ff */
[----:B------:R-:W-:Y:S01]  /*3190*/  UISETP.NE.AND UP0, UPT, UR13, URZ, UPT ;  /* 0x000000ff0d00728c */ /* 0x000fe2000bf05270 */
[----:B---3--:R-:W-:Y:S10]  /*31a0*/  @P2 BRA `(.L_x_57) ;  /* 0x00000000000c2947 */ /* 0x008ff40003800000 */
[----:B-1----:R-:W-:Y:S04]  /*31b0*/  SHF.L.U32 R3, R8, 0x1f, RZ ;  /* 0x0000001f08037819 */ /* 0x002fe800000006ff */
[----:B------:R-:W1:Y:S02]  /*31c0*/  SYNCS.PHASECHK.TRANS64.TRYWAIT P0, [UR6], R3 ;  /* 0x00000003ff0075a7 */ /* 0x000e640008001106 */
[----:B-1----:R-:W-:Y:S05]  /*31d0*/  @!P0 BRA `(.L_x_58) ;  /* 0x00000054006c8947 */ /* 0x002fea0003800000 */
.L_x_57:
[----:B------:R-:W-:Y:S01]  /*31e0*/  UISETP.NE.AND UP1, UPT, UR12, 0x1, UPT ;  /* 0x000000010c00788c */ /* 0x000fe2000bf25270 */
[----:B------:R-:W-:Y:S01]  /*31f0*/  PLOP3.LUT P2, PT, PT, PT, PT, 0x80, 0x8 ;  /* 0x000000000008781c */ /* 0x000fe20003f4f070 */
[----:B------:R-:W-:Y:S02]  /*3200*/  UIADD3 UR14, UPT, UPT, UR17, 0x1, URZ ;  /* 0x00000001110e7890 */ /* 0x000fe4000fffe0ff */
[----:B------:R-:W-:Y:S02]  /*3210*/  ULEA UR28, UR17, UR11, 0xa ;  /* 0x0000000b111c7291 */ /* 0x000fe4000f8e50ff */
[----:B------:R-:W-:Y:S01]  /*3220*/  UISETP.NE.AND UP2, UPT, UR14, 0x5, UPT ;  /* 0x000000050e00788c */ /* 0x000fe2000bf45270 */
[----:B------:R-:W-:Y:S01]  /*3230*/  PLOP3.LUT P0, PT, PT, PT, UP1, 0x80, 0x8 ;  /* 0x000000000008781c */ /* 0x000fe20003f0f018 */
[----:B------:R-:W-:Y:S02]  /*3240*/  UIADD3 UR40, UPT, UPT, UR28, 0x2, URZ ;  /* 0x000000021c287890 */ /* 0x000fe4000fffe0ff */
[----:B------:R-:W-:Y:S02]  /*3250*/  USEL UR27, URZ, 0x1, UP2 ;  /* 0x00000001ff1b7887 */ /* 0x000fe40009000000 */
[----:B------:R-:W-:Y:S02]  /*3260*/  USEL UR14, UR14, URZ, UP2 ;  /* 0x000000ff0e0e7287 */ /* 0x000fe40009000000 */
[----:B------:R-:W-:Y:S02]  /*3270*/  UIADD3 UR36, UPT, UPT, UR28, 0x4, URZ ;  /* 0x000000041c247890 */ /* 0x000fe4000fffe0ff */
[----:B------:R-:W-:Y:S01]  /*3280*/  @UP1 ULEA UR26, UR14, UR5, 0x3 ;  /* 0x000000050e1a1291 */ /* 0x000fe2000f8e18ff */
[----:B------:R-:W-:Y:S01]  /*3290*/  LOP3.LUT R8, R8, UR27, RZ, 0x3c, !PT ;  /* 0x0000001b08087c12 */ /* 0x000fe2000f8e3cff */
[----:B------:R-:W-:Y:S02]  /*32a0*/  UIADD3 UR32, UPT, UPT, UR28, 0x6, URZ ;  /* 0x000000061c207890 */ /* 0x000fe4000fffe0ff */
[----:B------:R-:W-:Y:S01]  /*32b0*/  UIADD3 UR6, UPT, UPT, UR6, 0x28, URZ ;  /* 0x0000002806067890 */ /* 0x000fe2000fffe0ff */
[----:B-1----:R-:W-:Y:S01]  /*32c0*/  @P0 SHF.L.U32 R0, R8, 0x1f, RZ ;  /* 0x0000001f08000819 */ /* 0x002fe200000006ff */
[----:B------:R-:W-:Y:S01]  /*32d0*/  UIADD3 UR12, UPT, UPT, UR12, -0x1, URZ ;  /* 0xffffffff0c0c7890 */ /* 0x000fe2000fffe0ff */
[----:B------:R-:W-:Y:S02]  /*32e0*/  UMOV UR29, 0x40004040 ;  /* 0x40004040001d7882 */ /* 0x000fe40000000000 */
[----:B------:R2:W3:Y:S01]  /*32f0*/  @P0 SYNCS.PHASECHK.TRANS64.TRYWAIT P2, [UR26], R0 ;  /* 0x00000000ff0005a7 */ /* 0x0004e2000804111a */
[----:B------:R-:W-:Y:S01]  /*3300*/  ULEA UR26, UR17, UR10, 0xa ;  /* 0x0000000a111a7291 */ /* 0x000fe2000f8e50ff */
[----:B------:R-:W-:Y:S01]  /*3310*/  UMOV UR27, 0x40004040 ;  /* 0x40004040001b7882 */ /* 0x000fe20000000000 */
[----:B------:R-:W-:Y:S02]  /*3320*/  UMOV UR41, 0x40004040 ;  /* 0x4000404000297882 */ /* 0x000fe40000000000 */
[----:B------:R-:W-:Y:S02]  /*3330*/  UIADD3 UR38, UPT, UPT, UR26, 0x2, URZ ;  /* 0x000000021a267890 */ /* 0x000fe4000fffe0ff */
[----:B------:R-:W-:Y:S02]  /*3340*/  UIADD3 UR34, UPT, UPT, UR26, 0x4, URZ ;  /* 0x000000041a227890 */ /* 0x000fe4000fffe0ff */
[----:B------:R-:W-:Y:S01]  /*3350*/  UIADD3 UR30, UPT, UPT, UR26, 0x6, URZ ;  /* 0x000000061a1e7890 */ /* 0x000fe2000fffe0ff */
[----:B------:R2:W-:Y:S01]  /*3360*/  UTCQMMA gdesc[UR26], gdesc[UR28], tmem[UR8], tmem[UR24], idesc[UR25], UP4 ;  /* 0x00ff181c1a0075ea */ /* 0x0005e2000a000308 */
[----:B------:R-:W-:Y:S01]  /*3370*/  UPLOP3.LUT UP4, UPT, UPT, UPT, UPT, 0x80, 0x8 ;  /* 0x000000000008789c */ /* 0x000fe20003f8f070 */
[----:B------:R-:W-:Y:S01]  /*3380*/  UMOV UR39, 0x40004040 ;  /* 0x4000404000277882 */ /* 0x000fe20000000000 */
[----:B------:R-:W-:Y:S01]  /*3390*/  UMOV UR37, 0x40004040 ;  /* 0x4000404000257882 */ /* 0x000fe20000000000 */
[----:B------:R2:W-:Y:S01]  /*33a0*/  UTCQMMA gdesc[UR38], gdesc[UR40], tmem[UR8], tmem[UR22], idesc[UR23], UPT ;  /* 0x00ff1628260075ea */ /* 0x0005e2000b800308 */
[----:B------:R-:W-:Y:S01]  /*33b0*/  UMOV UR35, 0x40004040 ;  /* 0x4000404000237882 */ /* 0x000fe20000000000 */
[----:B------:R-:W-:Y:S01]  /*33c0*/  UMOV UR33, 0x40004040 ;  /* 0x4000404000217882 */ /* 0x000fe20000000000 */
[----:B------:R-:W-:Y:S01]  /*33d0*/  UMOV UR31, 0x40004040 ;  /* 0x40004040001f7882 */ /* 0x000fe20000000000 */
[----:B------:R2:W-:Y:S01]  /*33e0*/  UTCQMMA gdesc[UR34], gdesc[UR36], tmem[UR8], tmem[UR20], idesc[UR21], UPT ;  /* 0x00ff1424220075ea */ /* 0x0005e2000b800308 */
[----:B------:R2:W-:Y:S01]  /*33f0*/  UTCQMMA gdesc[UR30], gdesc[UR32], tmem[UR8], tmem[UR18], idesc[UR19], UPT ;  /* 0x00ff12201e0075ea */ /* 0x0005e2000b800308 */
[----:B------:R2:W-:Y:S01]  /*3400*/  UTCBAR [UR6], URZ ;  /* 0x000000ff060073e9 */ /* 0x0005e200080000ff */
[----:B------:R-:W-:Y:S01]  /*3410*/  UMOV UR17, UR14 ;  /* 0x0000000e00117c82 */ /* 0x000fe20008000000 */
[----:B------:R-:W-:Y:S05]  /*3420*/  BRA.U UP0, `(.L_x_59) ;  /* 0xfffffffd00507547 */ /* 0x000fea000b83ffff */
.L_x_56:
[----:B------:R-:W-:Y:S01]  /*3430*/  UIADD3 UR15, UPT, UPT, UR15, 0x1, URZ ;  /* 0x000000010f0f7890 */ /* 0x000fe2000fffe0ff */
[C---:B------:R-:W-:Y:S01]  /*3440*/  ISETP.NE.AND P0, PT, R10.reuse, 0x2, PT ;  /* 0x000000020a00780c */ /* 0x040fe20003f05270 */
[----:B------:R-:W-:Y:S02]  /*3450*/  UIADD3 UR7, UPT, UPT, UR7, 0xa0, URZ ;  /* 0x000000a007077890 */ /* 0x000fe4000fffe0ff */
[----:B------:R-:W-:Y:S01]  /*3460*/  UISETP.NE.AND UP0, UPT, UR15, 0x4, UPT ;  /* 0x000000040f00788c */ /* 0x000fe2000bf05270 */
[----:B-12---:R-:W-:Y:S02]  /*3470*/  SEL R0, RZ, 0x1, P0 ;  /* 0x00000001ff007807 */ /* 0x006fe40000000000 */
[----:B------:R-:W-:Y:S01]  /*3480*/  SEL R10, R10, RZ, P0 ;  /* 0x000000ff0a0a7207 */ /* 0x000fe20000000000 */
[----:B------:R-:W-:Y:S01]  /*3490*/  USEL UR6, URZ, 0x1, UP0 ;  /* 0x00000001ff067887 */ /* 0x000fe20008000000 */
[----:B------:R-:W-:Y:S01]  /*34a0*/  LOP3.LUT R9, R9, R0, RZ, 0x3c, !PT ;  /* 0x0000000009097212 */ /* 0x000fe200078e3cff */
[----:B------:R-:W-:Y:S01]  /*34b0*/  USEL UR15, UR15, URZ, UP0 ;  /* 0x000000ff0f0f7287 */ /* 0x000fe20008000000 */
[----:B------:R1:W-:Y:S03]  /*34c0*/  UTCBAR [UR7], URZ ;  /* 0x000000ff070073e9 */ /* 0x0003e600080000ff */
[----:B------:R-:W-:Y:S01]  /*34d0*/  LOP3.LUT R11, R11, UR6, RZ, 0x3c, !PT ;  /* 0x000000060b0b7c12 */ /* 0x000fe2000f8e3cff */
[----:B------:R-:W-:Y:S07]  /*34e0*/  @P1 BRA `(.L_x_60) ;  /* 0xfffffff800a01947 */ /* 0x000fee000383ffff */
[----:B------:R-:W2:Y:S01]  /*34f0*/  S2UR UR4, SR_CgaCtaId ;  /* 0x00000000000479c3 */ /* 0x000ea20000008800 */
[----:B------:R-:W-:Y:S01]  /*3500*/  ELECT P0, URZ, PT ;  /* 0x0000000000ff782f */ /* 0x000fe20003800000 */
[----:B------:R-:W-:Y:S01]  /*3510*/  IMAD.MOV.U32 R0, RZ, RZ, 0x1 ;  /* 0x00000001ff007424 */ /* 0x000fe200078e00ff */
[----:B------:R-:W-:Y:S01]  /*3520*/  UIADD3 UR5, UPT, UPT, UR5, 0xc0, URZ ;  /* 0x000000c005057890 */ /* 0x000fe2000fffe0ff */
[----:B------:R-:W-:Y:S01]  /*3530*/  SHF.L.U32 R3, R11, 0x1f, RZ ;  /* 0x0000001f0b037819 */ /* 0x000fe200000006ff */
[----:B------:R-:W-:-:S03]  /*3540*/  UMOV UR6, 0x40 ;  /* 0x0000004000067882 */ /* 0x000fc60000000000 */
[----:B------:R-:W-:Y:S01]  /*3550*/  UVIRTCOUNT.DEALLOC.SMPOOL 0x80 ;  /* 0x000000800000784c */ /* 0x000fe20000000000 */
[----:B--2---:R-:W-:Y:S02]  /*3560*/  ULEA UR4, UR4, UR6, 0x18 ;  /* 0x0000000604047291 */ /* 0x004fe4000f8ec0ff */
[----:B------:R-:W-:-:S07]  /*3570*/  ULEA UR6, UR15, UR5, 0x3 ;  /* 0x000000050f067291 */ /* 0x000fce000f8e18ff */
[----:B------:R2:W-:Y:S02]  /*3580*/  @P0 STS.U8 [UR4+0x1c], R0 ;  /* 0x00001c00ff000988 */ /* 0x0005e40008000004 */
[----:B------:R-:W4:Y:S02]  /*3590*/  SYNCS.PHASECHK.TRANS64.TRYWAIT P0, [UR6], R3 ;  /* 0x00000003ff0075a7 */ /* 0x000f240008001106 */
[----:B--2-4-:R-:W-:Y:S05]  /*35a0*/  @!P0 BRA `(.L_x_61) ;  /* 0x0000005000908947 */ /* 0x014fea0003800000 */
.L_x_129:
[----:B-1----:R-:W-:-:S04]  /*35b0*/  UIADD3 UR7, UPT, UPT, UR15, 0x1, URZ ;  /* 0x000000010f077890 */ /* 0x002fc8000fffe0ff */
[----:B------:R-:W-:-:S04]  /*35c0*/  UISETP.NE.AND UP0, UPT, UR7, 0x4, UPT ;  /* 0x000000040700788c */ /* 0x000fc8000bf05270 */
[----:B------:R-:W-:Y:S02]  /*35d0*/  USEL UR8, URZ, 0x1, UP0 ;  /* 0x00000001ff087887 */ /* 0x000fe40008000000 */
[----:B------:R-:W-:-:S04]  /*35e0*/  USEL UR7, UR7, URZ, UP0 ;  /* 0x000000ff07077287 */ /* 0x000fc80008000000 */
[----:B------:R-:W-:Y:S01]  /*35f0*/  ULEA UR6, UR7, UR5, 0x3 ;  /* 0x0000000507067291 */ /* 0x000fe2000f8e18ff */
[----:B------:R-:W-:-:S04]  /*3600*/  LOP3.LUT R2, R11, UR8, RZ, 0x3c, !PT ;  /* 0x000000080b027c12 */ /* 0x000fc8000f8e3cff */
[----:B--2---:R-:W-:-:S04]  /*3610*/  SHF.L.U32 R3, R2, 0x1f, RZ ;  /* 0x0000001f02037819 */ /* 0x004fc800000006ff */
[----:B------:R-:W1:Y:S02]  /*3620*/  SYNCS.PHASECHK.TRANS64.TRYWAIT P0, [UR6], R3 ;  /* 0x00000003ff0075a7 */ /* 0x000e640008001106 */
[----:B-1----:R-:W-:Y:S05]  /*3630*/  @!P0 BRA `(.L_x_62) ;  /* 0x0000005000848947 */ /* 0x002fea0003800000 */
.L_x_131:
        /* <DEDUP_REMOVED lines=9> */
.L_x_133:
[----:B------:R-:W-:-:S04]  /*36d0*/  UIADD3 UR7, UPT, UPT, UR7, 0x1, URZ ;  /* 0x0000000107077890 */ /* 0x000fc8000fffe0ff */
[----:B------:R-:W-:-:S04]  /*36e0*/  UISETP.NE.AND UP0, UPT, UR7, 0x4, UPT ;  /* 0x000000040700788c */ /* 0x000fc8000bf05270 */
[----:B------:R-:W-:Y:S02]  /*36f0*/  USEL UR6, URZ, 0x1, UP0 ;  /* 0x00000001ff067887 */ /* 0x000fe40008000000 */
[----:B------:R-:W-:-:S04]  /*3700*/  USEL UR7, UR7, URZ, UP0 ;  /* 0x000000ff07077287 */ /* 0x000fc80008000000 */
[----:B------:R-:W-:Y:S01]  /*3710*/  ULEA UR7, UR7, UR5, 0x3 ;  /* 0x0000000507077291 */ /* 0x000fe2000f8e18ff */
[----:B-1----:R-:W-:-:S04]  /*3720*/  LOP3.LUT R3, R2, UR6, RZ, 0x3c, !PT ;  /* 0x0000000602037c12 */ /* 0x002fc8000f8e3cff */
[----:B------:R-:W-:-:S04]  /*3730*/  SHF.L.U32 R3, R3, 0x1f, RZ ;  /* 0x0000001f03037819 */ /* 0x000fc800000006ff */
[----:B------:R-:W1:Y:S02]  /*3740*/  SYNCS.PHASECHK.TRANS64.TRYWAIT P0, [UR7], R3 ;  /* 0x00000003ff0075a7 */ /* 0x000e640008001107 */
[----:B-1----:R-:W-:Y:S05]  /*3750*/  @!P0 BRA `(.L_x_64) ;  /* 0x00000050006c8947 */ /* 0x002fea0003800000 */
.L_x_135:
[----:B------:R-:W-:Y:S01]  /*3760*/  NOP ;  /* 0x0000000000007918 */ /* 0x000fe20000000000 */
[----:B-1----:R-:W1:Y:S01]  /*3770*/  LDS R0, [UR4+0x14] ;  /* 0x00001404ff007984 */ /* 0x002e620008000800 */
[----:B------:R-:W-:Y:S01]  /*3780*/  ULOP3.LUT UR6, UR16, 0xffff, URZ, 0xc0, !UPT ;  /* 0x0000ffff10067892 */ /* 0x000fe2000f8ec0ff */
[----:B------:R-:W-:Y:S01]  /*3790*/  UMOV UR8, 0xffff ;  /* 0x0000ffff00087882 */ /* 0x000fe20000000000 */
[----:B------:R-:W-:Y:S02]  /*37a0*/  UMOV UR5, 0x1 ;  /* 0x0000000100057882 */ /* 0x000fe40000000000 */
[----:B------:R-:W-:-:S04]  /*37b0*/  USHF.R.U32.HI UR6, URZ, 0x5, UR6 ;  /* 0x00000005ff067899 */ /* 0x000fc80008011606 */
[----:B------:R-:W-:Y:S02]  /*37c0*/  USHF.L.U32 UR8, UR8, UR6, URZ ;  /* 0x0000000608087299 */ /* 0x000fe400080006ff */
[----:B------:R-:W-:-:S04]  /*37d0*/  USHF.L.U32 UR5, UR5, UR6, URZ ;  /* 0x0000000605057299 */ /* 0x000fc800080006ff */
[----:B-1----:R-:W-:-:S04]  /*37e0*/  LOP3.LUT R0, R0, UR8, RZ, 0xc0, !PT ;  /* 0x0000000800007c12 */ /* 0x002fc8000f8ec0ff */
[----:B------:R-:W-:-:S13]  /*37f0*/  ISETP.NE.AND P0, PT, R0, UR8, PT ;  /* 0x0000000800007c0c */ /* 0x000fda000bf05270 */
[----:B------:R-:W-:Y:S05]  /*3800*/  @P0 BRA `(.L_x_65) ;  /* 0x0000000000580947 */ /* 0x000fea0003800000 */
[----:B------:R-:W1:Y:S02]  /*3810*/  LDS R0, [UR4+0x18] ;  /* 0x00001804ff007984 */ /* 0x000e640008000800 */
[----:B-1----:R-:W-:-:S04]  /*3820*/  LOP3.LUT R0, R0, UR5, RZ, 0xc0, !PT ;  /* 0x0000000500007c12 */ /* 0x002fc8000f8ec0ff */
[----:B------:R-:W-:-:S13]  /*3830*/  ISETP.NE.AND P0, PT, R0, UR5, PT ;  /* 0x0000000500007c0c */ /* 0x000fda000bf05270 */
[----:B------:R-:W-:Y:S05]  /*3840*/  @P0 BRA `(.L_x_66) ;  /* 0x00000000003c0947 */ /* 0x000fea0003800000 */
[----:B------:R-:W1:Y:S01]  /*3850*/  S2R R2, SR_LANEID ;  /* 0x0000000000027919 */ /* 0x000e620000000000 */
[----:B------:R-:W-:Y:S01]  /*3860*/  ULOP3.LUT UR8, URZ, UR8, URZ, 0x33, !UPT ;  /* 0x00000008ff087292 */ /* 0x000fe2000f8e33ff */
[----:B------:R-:W-:Y:S01]  /*3870*/  LOP3.LUT R4, RZ, UR5, RZ, 0x33, !PT ;  /* 0x00000005ff047c12 */ /* 0x000fe2000f8e33ff */
[----:B------:R-:W-:Y:S02]  /*3880*/  VOTEU.ANY UR7, UPT, PT ;  /* 0x0000000000077886 */ /* 0x000fe400038e0100 */
[----:B------:R-:W-:Y:S01]  /*3890*/  UFLO.U32 UR7, UR7 ;  /* 0x00000007000772bd */ /* 0x000fe200080e0000 */
[----:B------:R-:W2:Y:S01]  /*38a0*/  REDUX UR5, R4 ;  /* 0x00000000040573c4 */ /* 0x000ea20000000000 */
[----:B------:R-:W-:-:S06]  /*38b0*/  IMAD.U32 R0, RZ, RZ, UR8 ;  /* 0x00000008ff007e24 */ /* 0x000fcc000f8e00ff */
[----:B------:R4:W-:Y:S01]  /*38c0*/  UTCATOMSWS.AND URZ, UR8 ;  /* 0x0000000800ff79e3 */ /* 0x0009e20008000000 */
[----:B------:R-:W3:Y:S01]  /*38d0*/  REDUX UR6, R0 ;  /* 0x00000000000673c4 */ /* 0x000ee20000000000 */
[----:B-1----:R-:W-:Y:S01]  /*38e0*/  ISETP.EQ.U32.AND P0, PT, R2, UR7, PT ;  /* 0x0000000702007c0c */ /* 0x002fe2000bf02070 */
[----:B--2---:R-:W-:Y:S01]  /*38f0*/  IMAD.U32 R2, RZ, RZ, UR5 ;  /* 0x00000005ff027e24 */ /* 0x004fe2000f8e00ff */
[----:B---3--:R-:W-:-:S11]  /*3900*/  MOV R3, UR6 ;  /* 0x0000000600037c02 */ /* 0x008fd60008000f00 */
[----:B------:R4:W-:Y:S04]  /*3910*/  @P0 ATOMS.AND RZ, [UR4+0x14], R3 ;  /* 0x00001403ffff098c */ /* 0x0009e8000a800004 */
[----:B------:R4:W-:Y:S01]  /*3920*/  @P0 ATOMS.AND RZ, [UR4+0x18], R2 ;  /* 0x00001802ffff098c */ /* 0x0009e2000a800004 */
[----:B------:R-:W-:Y:S05]  /*3930*/  BRA `(.L_x_67) ;  /* 0x0000000000147947 */ /* 0x000fea0003800000 */
.L_x_66:
[----:B------:R-:W-:Y:S02]  /*3940*/  MOV R2, 0x3960 ;  /* 0x0000396000027802 */ /* 0x000fe40000000f00 */
[----:B---3-5:R-:W-:Y:S05]  /*3950*/  CALL.REL.NOINC `($__internal_0_$__cuda_sm10x_tcgen05_guardrail_trap_col_being_dealloced_not_returned_by_alloc) ;  /* 0x0000005000c87944 */ /* 0x028fea0003c00000 */
[----:B------:R-:W-:Y:S05]  /*3960*/  BRA `(.L_x_67) ;  /* 0x0000000000087947 */ /* 0x000fea0003800000 */
.L_x_65:
[----:B------:R-:W-:Y:S02]  /*3970*/  MOV R2, 0x3990 ;  /* 0x0000399000027802 */ /* 0x000fe40000000f00 */
[----:B---3-5:R-:W-:Y:S05]  /*3980*/  CALL.REL.NOINC `($__internal_2_$__cuda_sm10x_tcgen05_guardrail_trap_unallocated_columns_being_dealloced) ;  /* 0x0000005000d47944 */ /* 0x028fea0003c00000 */
.L_x_67:
[----:B------:R-:W-:Y:S01]  /*3990*/  NOP ;  /* 0x0000000000007918 */ /* 0x000fe20000000000 */
[----:B----4-:R-:W-:Y:S05]  /*39a0*/  EXIT ;  /* 0x000000000000794d */ /* 0x010fea0003800000 */
.L_x_49:
[----:B------:R-:W-:-:S09]  /*39b0*/  UISETP.NE.OR UP2, UPT, UR8, 0x3, !UP2 ;  /* 0x000000030800788c */ /* 0x000fd2000d745670 */
[----:B------:R-:W-:Y:S05]  /*39c0*/  BRA.U UP2, `(.L_x_68) ;  /* 0x0000000d02407547 */ /* 0x000fea000b800000 */
[----:B------:R-:W1:Y:S01]  /*39d0*/  LDC R0, c[0x0][0xb30] ;  /* 0x0002cc00ff007b82 */ /* 0x000e620000000800 */
[----:B------:R-:W2:Y:S01]  /*39e0*/  LDCU.64 UR8, c[0x0][0x888] ;  /* 0x00011100ff0877ac */ /* 0x000ea20008000a00 */
[----:B------:R-:W-:Y:S02]  /*39f0*/  HFMA2 R29, -RZ, RZ, 0, 0 ;  /* 0x00000000ff1d7431 */ /* 0x000fe400000001ff */
[----:B------:R-:W-:Y:S01]  /*3a00*/  IMAD.MOV.U32 R31, RZ, RZ, 0x1 ;  /* 0x00000001ff1f7424 */ /* 0x000fe200078e00ff */
[----:B------:R-:W-:Y:S01]  /*3a10*/  MOV R23, 0x2000 ;  /* 0x0000200000177802 */ /* 0x000fe20000000f00 */
[----:B------:R-:W4:Y:S01]  /*3a20*/  LDCU.64 UR4, c[0x0][0x890] ;  /* 0x00011200ff0477ac */ /* 0x000f220008000a00 */
[----:B------:R-:W-:Y:S01]  /*3a30*/  IMAD.MOV.U32 R30, RZ, RZ, RZ ;  /* 0x000000ffff1e7224 */ /* 0x000fe200078e00ff */
[----:B------:R-:W3:Y:S01]  /*3a40*/  LDC R19, c[0x0][0x370] ;  /* 0x0000dc00ff137b82 */ /* 0x000ee20000000800 */
[----:B------:R-:W-:Y:S01]  /*3a50*/  UMOV UR7, 0x400 ;  /* 0x0000040000077882 */ /* 0x000fe20000000000 */
[----:B------:R-:W-:-:S02]  /*3a60*/  UPLOP3.LUT UP1, UPT, UPT, UPT, UPT, 0x40, 0x4 ;  /* 0x000000000004789c */ /* 0x000fc40003f2e870 */
[----:B------:R-:W-:-:S04]  /*3a70*/  ULEA UR7, UR37, UR7, 0x18 ;  /* 0x0000000725077291 */ /* 0x000fc8000f8ec0ff */
[----:B------:R-:W3:Y:S01]  /*3a80*/  LDC R2, c[0x0][0xb0c] ;  /* 0x0002c300ff027b82 */ /* 0x000ee20000000800 */
[----:B------:R-:W-:Y:S02]  /*3a90*/  UIADD3 UR13, UPT, UPT, UR7, 0x58, URZ ;  /* 0x00000058070d7890 */ /* 0x000fe4000fffe0ff */
[----:B--2---:R-:W-:Y:S02]  /*3aa0*/  UISETP.NE.U32.AND UP2, UPT, UR8, URZ, UPT ;  /* 0x000000ff0800728c */ /* 0x004fe4000bf45070 */
[----:B------:R-:W-:Y:S02]  /*3ab0*/  UIADD3 UR17, UPT, UPT, UR7, 0x50, URZ ;  /* 0x0000005007117890 */ /* 0x000fe4000fffe0ff */
[----:B----4-:R-:W-:Y:S01]  /*3ac0*/  UISETP.NE.U32.AND UP3, UPT, UR4, URZ, UPT ;  /* 0x000000ff0400728c */ /* 0x010fe2000bf65070 */
[----:B------:R-:W2:Y:S01]  /*3ad0*/  LDC R18, c[0x0][0xb20] ;  /* 0x0002c800ff127b82 */ /* 0x000ea20000000800 */
[----:B-1----:R-:W-:Y:S01]  /*3ae0*/  ISETP.NE.AND P1, PT, R0, 0x1, PT ;  /* 0x000000010000780c */ /* 0x002fe20003f25270 */
[----:B------:R-:W-:-:S02]  /*3af0*/  UISETP.NE.AND.EX UP2, UPT, UR9, URZ, UPT, UP2 ;  /* 0x000000ff0900728c */ /* 0x000fc4000bf45320 */
[----:B------:R-:W-:Y:S02]  /*3b00*/  UPRMT UR13, UR37, 0x654, UR13 ;  /* 0x00000654250d7896 */ /* 0x000fe4000800000d */
[----:B------:R-:W-:Y:S02]  /*3b10*/  UISETP.NE.AND.EX UP3, UPT, UR5, URZ, UPT, UP3 ;  /* 0x000000ff0500728c */ /* 0x000fe4000bf65330 */
[----:B------:R-:W1:Y:S08]  /*3b20*/  LDC.64 R32, c[0x0][0x348] ;  /* 0x0000d200ff207b82 */ /* 0x000e700000000a00 */
[----:B------:R-:W4:Y:S08]  /*3b30*/  LDC.64 R16, c[0x0][0xb10] ;  /* 0x0002c400ff107b82 */ /* 0x000f300000000a00 */
[----:B------:R-:W1:Y:S08]  /*3b40*/  LDC.64 R6, c[0x0][0xb18] ;  /* 0x0002c600ff067b82 */ /* 0x000e700000000a00 */
[----:B------:R-:W1:Y:S08]  /*3b50*/  LDC.64 R4, c[0x0][0xb28] ;  /* 0x0002ca00ff047b82 */ /* 0x000e700000000a00 */
[----:B--23--:R-:W1:Y:S02]  /*3b60*/  LDC R22, c[0x0][0x374] ;  /* 0x0000dd00ff167b82 */ /* 0x00ce640000000800 */
.L_x_77:
[C---:B------:R-:W-:Y:S02]  /*3b70*/  LEA R0, R30.reuse, UR7, 0x3 ;  /* 0x000000071e007c11 */ /* 0x040fe4000f8e18ff */
[----:B------:R-:W-:Y:S02]  /*3b80*/  SHF.L.U32 R3, R29, 0x1f, RZ ;  /* 0x0000001f1d037819 */ /* 0x000fe400000006ff */
[----:B------:R-:W-:Y:S02]  /*3b90*/  LEA R24, R30, UR7, 0x4 ;  /* 0x000000071e187c11 */ /* 0x000fe4000f8e20ff */
[----:B--2---:R-:W2:Y:S02]  /*3ba0*/  SYNCS.PHASECHK.TRANS64.TRYWAIT P0, [R0+URZ+0x80], R3 ;  /* 0x00008003000075a7 */ /* 0x004ea400080011ff */
[----:B--2---:R-:W-:Y:S05]  /*3bb0*/  @!P0 BRA `(.L_x_69) ;  /* 0x0000004c006c8947 */ /* 0x004fea0003800000 */
.L_x_136:
[----:B------:R-:W-:Y:S01]  /*3bc0*/  ISETP.GE.AND P0, PT, R72, 0x1, PT ;  /* 0x000000014800780c */ /* 0x000fe20003f06270 */
[----:B------:R-:W3:Y:S01]  /*3bd0*/  LDS.128 R24, [R24+0x110] ;  /* 0x0001100018187984 */ /* 0x000ee20000000c00 */
[----:B--2---:R-:W-:Y:S01]  /*3be0*/  VIADD R0, R0, 0x90 ;  /* 0x0000009000007836 */ /* 0x004fe20000000000 */
[----:B------:R-:W-:Y:S01]  /*3bf0*/  @!PT LDS RZ, [RZ] ;  /* 0x00000000fffff984 */ /* 0x000fe20000000800 */
[----:B------:R-:W-:Y:S01]  /*3c00*/  @!PT LDS RZ, [RZ] ;  /* 0x00000000fffff984 */ /* 0x000fe20000000800 */
[----:B------:R-:W-:Y:S01]  /*3c10*/  @!PT LDS RZ, [RZ] ;  /* 0x00000000fffff984 */ /* 0x000fe20000000800 */
[----:B------:R-:W-:Y:S01]  /*3c20*/  @!PT LDS RZ, [RZ] ;  /* 0x00000000fffff984 */ /* 0x000fe20000000800 */
[----:B------:R2:W-:Y:S06]  /*3c30*/  MEMBAR.ALL.CTA ;  /* 0x0000000000007992 */ /* 0x0005ec0000008000 */
[----:B--2---:R-:W2:Y:S01]  /*3c40*/  FENCE.VIEW.ASYNC.S ;  /* 0x00000000000073c6 */ /* 0x004ea20000000000 */
[----:B------:R-:W-:Y:S04]  /*3c50*/  PRMT R0, RZ, 0x654, R0 ;  /* 0x00000654ff007816 */ /* 0x000fe80000000000 */
[----:B--2---:R2:W-:Y:S01]  /*3c60*/  SYNCS.ARRIVE.TRANS64.RED.A1T0 RZ, [R0+URZ], RZ ;  /* 0x000000ff00ff79a7 */ /* 0x0045e200081004ff */
[----:B---3--:R-:W-:Y:S11]  /*3c70*/  LOP3.LUT P3, RZ, R26, 0x1, RZ, 0xc0, !PT ;  /* 0x000000011aff7812 */ /* 0x008ff6000786c0ff */
[----:B------:R-:W-:Y:S02]  /*3c80*/  @!UPT UIADD3 URZ, UPT, UPT, URZ, URZ, URZ ;  /* 0x000000fffffff290 */ /* 0x000fe4000fffe0ff */
[----:B------:R-:W-:Y:S02]  /*3c90*/  @P3 MOV R13, R24 ;  /* 0x00000018000d3202 */ /* 0x000fe40000000f00 */
[----:B------:R-:W-:Y:S01]  /*3ca0*/  @P3 LOP3.LUT R8, R25, 0xffff, RZ, 0xc0, !PT ;  /* 0x0000ffff19083812 */ /* 0x000fe200078ec0ff */
[----:B--2---:R-:W-:Y:S06]  /*3cb0*/  @!P0 BRA `(.L_x_70) ;  /* 0x0000000000a48947 */ /* 0x004fec0003800000 */
[----:B-1----:R-:W-:Y:S01]  /*3cc0*/  IMAD.HI.U32 R35, R22, R7, RZ ;  /* 0x0000000716237227 */ /* 0x002fe200078e00ff */
[----:B------:R-:W-:Y:S02]  /*3cd0*/  ISETP.NE.AND P0, PT, R6, 0x1, PT ;  /* 0x000000010600780c */ /* 0x000fe40003f05270 */
[----:B------:R-:W-:Y:S01]  /*3ce0*/  ISETP.NE.AND P2, PT, R72, 0x1, PT ;  /* 0x000000014800780c */ /* 0x000fe20003f45270 */
[----:B----4-:R-:W-:Y:S01]  /*3cf0*/  IMAD.HI.U32 R34, R19, R16, RZ ;  /* 0x0000001013227227 */ /* 0x010fe200078e00ff */
[----:B------:R-:W-:Y:S02]  /*3d00*/  SHF.R.U32.HI R35, RZ, R18, R35 ;  /* 0x00000012ff237219 */ /* 0x000fe40000011623 */
[----:B------:R-:W-:Y:S01]  /*3d10*/  ISETP.NE.AND P4, PT, R2, 0x1, PT ;  /* 0x000000010200780c */ /* 0x000fe20003f85270 */
[----:B------:R-:W-:Y:S01]  /*3d20*/  IMAD.HI.U32 R36, R13, R16, RZ ;  /* 0x000000100d247227 */ /* 0x000fe200078e00ff */
[----:B------:R-:W-:Y:S02]  /*3d30*/  SHF.R.U32.HI R34, RZ, R17, R34 ;  /* 0x00000011ff227219 */ /* 0x000fe40000011622 */
[----:B------:R-:W-:Y:S01]  /*3d40*/  SEL R3, R22, R35, !P0 ;  /* 0x0000002316037207 */ /* 0x000fe20004000000 */
[C---:B------:R-:W-:Y:S01]  /*3d50*/  IMAD.HI.U32 R35, R8.reuse, R7, RZ ;  /* 0x0000000708237227 */ /* 0x040fe200078e00ff */
[----:B------:R-:W-:Y:S02]  /*3d60*/  SEL R11, R19, R34, !P4 ;  /* 0x00000022130b7207 */ /* 0x000fe40006000000 */
[----:B------:R-:W-:Y:S01]  /*3d70*/  SHF.R.U32.HI R36, RZ, R17, R36 ;  /* 0x00000011ff247219 */ /* 0x000fe20000011624 */
[----:B------:R-:W-:Y:S01]  /*3d80*/  IMAD.HI.U32 R38, R3, R4, RZ ;  /* 0x0000000403267227 */ /* 0x000fe200078e00ff */
[----:B------:R-:W-:Y:S03]  /*3d90*/  SHF.R.U32.HI R35, RZ, R18, R35 ;  /* 0x00000012ff237219 */ /* 0x000fe60000011623 */
[----:B------:R-:W-:Y:S01]  /*3da0*/  IMAD.HI.U32 R34, R11, R4, RZ ;  /* 0x000000040b227227 */ /* 0x000fe200078e00ff */
[----:B------:R-:W-:Y:S02]  /*3db0*/  @P2 SHF.R.U32.HI R3, RZ, R5, R38 ;  /* 0x00000005ff032219 */ /* 0x000fe40000011626 */
[----:B------:R-:W-:Y:S02]  /*3dc0*/  SEL R9, R8, R35, !P0 ;  /* 0x0000002308097207 */ /* 0x000fe40004000000 */
[----:B------:R-:W-:Y:S01]  /*3dd0*/  @P2 SHF.R.U32.HI R11, RZ, R5, R34 ;  /* 0x00000005ff0b2219 */ /* 0x000fe20000011622 */
[C---:B------:R-:W-:Y:S01]  /*3de0*/  IMAD R10, R72.reuse, R3, RZ ;  /* 0x00000003480a7224 */ /* 0x040fe200078e02ff */
[----:B------:R-:W-:Y:S01]  /*3df0*/  SEL R3, R13, R36, !P4 ;  /* 0x000000240d037207 */ /* 0x000fe20006000000 */
[C---:B------:R-:W-:Y:S03]  /*3e00*/  IMAD.HI.U32 R14, R9.reuse, R4, RZ ;  /* 0x00000004090e7227 */ /* 0x040fe600078e00ff */
[----:B------:R-:W-:Y:S01]  /*3e10*/  ISETP.GE.AND P0, PT, R9, R10, PT ;  /* 0x0000000a0900720c */ /* 0x000fe20003f06270 */
[C---:B------:R-:W-:Y:S01]  /*3e20*/  IMAD R12, R72.reuse, R11, RZ ;  /* 0x0000000b480c7224 */ /* 0x040fe200078e02ff */
[-C--:B------:R-:W-:Y:S04]  /*3e30*/  SHF.R.U32.HI R14, RZ, R5.reuse, R14 ;  /* 0x00000005ff0e7219 */ /* 0x080fe8000001160e */
[----:B------:R-:W-:Y:S02]  /*3e40*/  ISETP.GE.OR P0, PT, R3, R12, P0 ;  /* 0x0000000c0300720c */ /* 0x000fe40000706670 */
[----:B------:R-:W-:Y:S05]  /*3e50*/  SEL R15, R9, R14, !P2 ;  /* 0x0000000e090f7207 */ /* 0x000fea0005000000 */
[----:B------:R-:W-:Y:S04]  /*3e60*/  IMAD.MOV R14, RZ, RZ, -R15 ;  /* 0x000000ffff0e7224 */ /* 0x000fe800078e0a0f */
[----:B------:R-:W-:Y:S02]  /*3e70*/  IMAD R14, R72, R14, R9 ;  /* 0x0000000e480e7224 */ /* 0x000fe400078e0209 */
[C---:B------:R-:W-:Y:S05]  /*3e80*/  @!P0 IMAD.HI.U32 R10, R3.reuse, R4, RZ ;  /* 0x00000004030a8227 */ /* 0x040fea00078e00ff */
[----:B------:R-:W-:Y:S04]  /*3e90*/  @!P0 SHF.R.U32.HI R10, RZ, R5, R10 ;  /* 0x00000005ff0a8219 */ /* 0x000fe8000001160a */
[----:B------:R-:W-:Y:S01]  /*3ea0*/  @!P0 SEL R0, R3, R10, !P2 ;  /* 0x0000000a03008207 */ /* 0x000fe20005000000 */
[----:B------:R-:W-:Y:S03]  /*3eb0*/  IMAD.MOV R10, RZ, RZ, -R3 ;  /* 0x000000ffff0a7224 */ /* 0x000fe600078e0a03 */
[----:B------:R-:W-:Y:S01]  /*3ec0*/  @!P0 IADD3 R15, PT, PT, R15, -R0, RZ ;  /* 0x800000000f0f8210 */ /* 0x000fe20007ffe0ff */
[----:B------:R-:W-:Y:S01]  /*3ed0*/  @!P0 IMAD R0, R11, R14, R0 ;  /* 0x0000000e0b008224 */ /* 0x000fe200078e0200 */
[----:B------:R-:W-:Y:S01]  /*3ee0*/  IADD3 R11, PT, PT, -R9, RZ, RZ ;  /* 0x000000ff090b7210 */ /* 0x000fe20007ffe1ff */
[----:B------:R-:W-:Y:S02]  /*3ef0*/  IMAD R13, R2, R10, R13 ;  /* 0x0000000a020d7224 */ /* 0x000fe400078e020d */
[----:B------:R-:W-:Y:S02]  /*3f00*/  @!P0 IMAD R9, R15, R72, R3 ;  /* 0x000000480f098224 */ /* 0x000fe400078e0203 */
[----:B------:R-:W-:Y:S02]  /*3f10*/  @!P0 IMAD.MOV.U32 R3, RZ, RZ, R0 ;  /* 0x000000ffff038224 */ /* 0x000fe400078e0000 */
[----:B------:R-:W-:Y:S02]  /*3f20*/  IMAD R8, R6, R11, R8 ;  /* 0x0000000b06087224 */ /* 0x000fe400078e0208 */
[----:B------:R-:W-:Y:S02]  /*3f30*/  IMAD R13, R3, R2, R13 ;  /* 0x00000002030d7224 */ /* 0x000fe400078e020d */
[----:B------:R-:W-:Y:S02]  /*3f40*/  IMAD R8, R9, R6, R8 ;  /* 0x0000000609087224 */ /* 0x000fe400078e0208 */
.L_x_70:
[----:B------:R-:W-:Y:S05]  /*3f50*/  BRA.U UP1, `(.L_x_71) ;  /* 0x0000000101107547 */ /* 0x000fea000b800000 */
[----:B------:R-:W-:Y:S04]  /*3f60*/  MOV R0, UR6 ;  /* 0x0000000600007c02 */ /* 0x000fe80008000f00 */
[----:B------:R-:W-:Y:S04]  /*3f70*/  SHF.L.U32 R3, R0, 0x1f, RZ ;  /* 0x0000001f00037819 */ /* 0x000fe800000006ff */
[----:B------:R-:W2:Y:S02]  /*3f80*/  SYNCS.PHASECHK.TRANS64.TRYWAIT P0, [UR7+0x78], R3 ;  /* 0x00007803ff0075a7 */ /* 0x000ea40008001107 */
[----:B--2---:R-:W-:Y:S05]  /*3f90*/  @!P0 BRA `(.L_x_72) ;  /* 0x0000004800888947 */ /* 0x004fea0003800000 */
.L_x_71:
[----:B------:R-:W-:Y:S02]  /*3fa0*/  R2UR UR19, R21 ;  /* 0x00000000151372ca */ /* 0x000fe400000e0000 */
[----:B------:R-:W-:Y:S02]  /*3fb0*/  R2UR UR18, R20 ;  /* 0x00000000141272ca */ /* 0x000fe400000e0000 */
[----:B------:R-:W-:Y:S02]  /*3fc0*/  ISETP.NE.U32.AND P2, PT, RZ, UR4, PT ;  /* 0x00000004ff007c0c */ /* 0x000fe4000bf45070 */
[----:B------:R-:W-:Y:S02]  /*3fd0*/  SHF.L.U32 R12, R31, 0x1f, RZ ;  /* 0x0000001f1f0c7819 */ /* 0x000fe400000006ff */
[----:B------:R-:W-:Y:S05]  /*3fe0*/  ISETP.NE.AND.EX P2, PT, RZ, UR5, PT, P2 ;  /* 0x00000005ff007c0c */ /* 0x000fea000bf45320 */
[----:B------:R-:W-:Y:S02]  /*3ff0*/  USHF.L.U32 UR19, UR19, 0x7, URZ ;  /* 0x0000000713137899 */ /* 0x000fe400080006ff */
[----:B------:R-:W-:Y:S01]  /*4000*/  USHF.L.U32 UR18, UR18, 0x7, URZ ;  /* 0x0000000712127899 */ /* 0x000fe200080006ff */
[----:B------:R-:W-:Y:S11]  /*4010*/  BRA.U !UP3, `(.L_x_73) ;  /* 0x000000010b347547 */ /* 0x000ff6000b800000 */
[----:B------:R-:W-:Y:S01]  /*4020*/  UPLOP3.LUT UP0, UPT, UPT, UPT, UP2, 0x80, 0x8 ;  /* 0x000000000008789c */ /* 0x000fe20003f0f020 */
[----:B--2---:R-:W-:Y:S02]  /*4030*/  HFMA2 R0, -RZ, RZ, 0, 5.9604644775390625e-08 ;  /* 0x00000001ff007431 */ /* 0x004fe400000001ff */
[----:B------:R-:W-:Y:S03]  /*4040*/  IMAD.MOV.U32 R171, RZ, RZ, 0x1 ;  /* 0x00000001ffab7424 */ /* 0x000fe600078e00ff */
[----:B------:R-:W-:Y:S05]  /*4050*/  PLOP3.LUT P0, PT, PT, PT, UP0, 0x80, 0x8 ;  /* 0x000000000008781c */ /* 0x000fea0003f0f008 */
[----:B------:R-:W2:Y:S01]  /*4060*/  @UP0 LDCU.64 UR10, c[0x0][0x888] ;  /* 0x00011100ff0a07ac */ /* 0x000ea20008000a00 */
[----:B------:R-:W-:Y:S07]  /*4070*/  @UP0 UIMAD UR8, UR36, UR4, URZ ;  /* 0x00000004240802a4 */ /* 0x000fee000f8e02ff */
[----:B------:R-:W-:Y:S01]  /*4080*/  @!P0 PRMT R171, R0, 0x7610, R171 ;  /* 0x0000761000ab8816 */ /* 0x000fe200000000ab */
[----:B--2---:R-:W-:Y:S03]  /*4090*/  @UP0 UIMAD.WIDE UR10, UR8, 0x4, UR10 ;  /* 0x00000004080a08a5 */ /* 0x004fe6000f8e020a */
[----:B------:R-:W2:Y:S03]  /*40a0*/  @!UP0 LDCU UR8, c[0x0][0x880] ;  /* 0x00011000ff0887ac */ /* 0x000ea60008000800 */
[----:B------:R-:W-:Y:S01]  /*40b0*/  IMAD.U32 R10, RZ, RZ, UR10 ;  /* 0x0000000aff0a7e24 */ /* 0x000fe2000f8e00ff */
[----:B------:R-:W-:Y:S05]  /*40c0*/  MOV R11, UR11 ;  /* 0x0000000b000b7c02 */ /* 0x000fea0008000f00 */
[----:B-----5:R3:W5:Y:S02]  /*40d0*/  @P0 LDG.E R81, desc[UR46][R10.64] ;  /* 0x0000002e0a510981 */ /* 0x020764000c1e1900 */
[----:B--23--:R-:W-:Y:S07]  /*40e0*/  @!P0 IMAD.U32 R81, RZ, RZ, UR8 ;  /* 0x00000008ff518e24 */ /* 0x00cfee000f8e00ff */
.L_x_73:
[----:B-----5:R-:W-:Y:S01]  /*40f0*/  @!P2 FSETP.EQ.AND P0, PT, R81, RZ, PT ;  /* 0x000000ff5100a20b */ /* 0x020fe20003f02000 */
[----:B------:R-:W-:Y:S01]  /*4100*/  @!UPT UIADD3 URZ, UPT, UPT, URZ, URZ, URZ ;  /* 0x000000fffffff290 */ /* 0x000fe2000fffe0ff */
[----:B------:R-:W-:Y:S11]  /*4110*/  @!P2 BRA `(.L_x_74) ;  /* 0x000000000014a947 */ /* 0x000ff60003800000 */
[----:B------:R-:W-:Y:S02]  /*4120*/  LOP3.LUT P2, RZ, R171, 0xff, RZ, 0xc0, !PT ;  /* 0x000000ffabff7812 */ /* 0x000fe4000784c0ff */
[----:B------:R-:W-:Y:S04]  /*4130*/  PLOP3.LUT P0, PT, PT, PT, UP0, 0x80, 0x8 ;  /* 0x000000000008781c */ /* 0x000fe80003f0f008 */
[----:B------:R-:W-:Y:S07]  /*4140*/  PLOP3.LUT P0, PT, P0, PT, PT, 0x8, 0x80 ;  /* 0x000000000080781c */ /* 0x000fee000070e170 */
[----:B------:R-:W-:Y:S11]  /*4150*/  @P2 FSETP.EQ.AND P0, PT, R81, RZ, PT ;  /* 0x000000ff5100220b */ /* 0x000ff60003f02000 */
[----:B------:R-:W-:Y:S02]  /*4160*/  @!UPT UIADD3 URZ, UPT, UPT, URZ, URZ, URZ ;  /* 0x000000fffffff290 */ /* 0x000fe4000fffe0ff */
.L_x_74:
[----:B------:R-:W3:Y:S01]  /*4170*/  SYNCS.PHASECHK.TRANS64.TRYWAIT P2, [UR7+0x60], R12 ;  /* 0x0000600cff0075a7 */ /* 0x000ee20008041107 */
[----:B------:R-:W-:Y:S04]  /*4180*/  ELECT P4, URZ, PT ;  /* 0x0000000000ff782f */ /* 0x000fe80003880000 */
[----:B------:R-:W-:Y:S11]  /*4190*/  PLOP3.LUT P4, PT, P0, P4, PT, 0xf2, 0x2f ;  /* 0x00000000002f781c */ /* 0x000ff60000789e72 */
[----:B------:R-:W-:Y:S02]  /*41a0*/  @!UPT UIADD3 URZ, UPT, UPT, URZ, URZ, URZ ;  /* 0x000000fffffff290 */ /* 0x000fe4000fffe0ff */
[----:B-1----:R-:W-:Y:S05]  /*41b0*/  @!P4 IADD3 R21, P0, PT, R32, 0x580, RZ ;  /* 0x000005802015c810 */ /* 0x002fea0007f1e0ff */
[----:B------:R-:W-:Y:S01]  /*41c0*/  @!P4 IMAD.X R20, RZ, RZ, R33, P0 ;  /* 0x000000ffff14c224 */ /* 0x000fe200000e0621 */
[----:B---3--:R-:W-:Y:S07]  /*41d0*/  @!P2 BRA `(.L_x_75) ;  /* 0x000000480010a947 */ /* 0x008fee0003800000 */
.L_x_139:
[----:B------:R-:W3:Y:S01]  /*41e0*/  LDC.64 R14, c[0x0][0xb10] ;  /* 0x0002c400ff0e7b82 */ /* 0x000ee20000000a00 */
[----:B------:R-:W-:Y:S01]  /*41f0*/  @!P4 R2UR UR8, R20 ;  /* 0x000000001408c2ca */ /* 0x000fe200000e0000 */
[----:B------:R-:W-:Y:S01]  /*4200*/  VOTEU.ALL UP1, P4 ;  /* 0x0000000000ff7886 */ /* 0x000fe20002020000 */
[----:B------:R-:W-:Y:S01]  /*4210*/  @!P4 R2UR UR9, R21 ;  /* 0x000000001509c2ca */ /* 0x000fe200000e0000 */
[----:B------:R-:W-:Y:S01]  /*4220*/  UMOV UR10, 0x0 ;  /* 0x00000000000a7882 */ /* 0x000fe20000000000 */
[----:B------:R-:W-:Y:S03]  /*4230*/  UMOV UR11, 0x10000000 ;  /* 0x10000000000b7882 */ /* 0x000fe60000000000 */
[----:B------:R-:W5:Y:S01]  /*4240*/  LDC.64 R10, c[0x0][0xb18] ;  /* 0x0002c600ff0a7b82 */ /* 0x000f620000000a00 */
[----:B------:R-:W-:Y:S01]  /*4250*/  @!UP1 UIADD3 UR16, UPT, UPT, UR7, 0x200, URZ ;  /* 0x0000020007109890 */ /* 0x000fe2000fffe0ff */
[----:B------:R-:W-:Y:S01]  /*4260*/  @P3 SHF.R.U32.HI R28, RZ, 0x10, R25 ;  /* 0x00000010ff1c3819 */ /* 0x000fe20000011619 */
[----:B------:R-:W-:Y:S01]  /*4270*/  VOTEU.ALL UP1, P4 ;  /* 0x0000000000ff7886 */ /* 0x000fe20002020000 */
[----:B------:R-:W-:Y:S01]  /*4280*/  UMOV UR20, UR36 ;  /* 0x0000002400147c82 */ /* 0x000fe20008000000 */
[----:B------:R-:W-:Y:S03]  /*4290*/  VIADD R30, R30, 0x1 ;  /* 0x000000011e1e7836 */ /* 0x000fe60000000000 */
[----:B--2---:R-:W2:Y:S01]  /*42a0*/  @!P1 LDC R0, c[0x0][0xb20] ;  /* 0x0002c800ff009b82 */ /* 0x004ea20000000800 */
[----:B------:R-:W-:Y:S01]  /*42b0*/  IMAD.U32 R21, RZ, RZ, UR8 ;  /* 0x00000008ff157e24 */ /* 0x000fe2000f8e00ff */
[----:B------:R-:W-:Y:S06]  /*42c0*/  UPRMT UR8, UR37, 0x654, UR17 ;  /* 0x0000065425087896 */ /* 0x000fec0008000011 */
[----:B-1----:R-:W1:Y:S01]  /*42d0*/  @!P1 LDC R3, c[0x0][0xb0c] ;  /* 0x0002c300ff039b82 */ /* 0x002e620000000800 */
[----:B------:R-:W-:Y:S01]  /*42e0*/  IMAD.U32 R20, RZ, RZ, UR9 ;  /* 0x00000009ff147e24 */ /* 0x000fe2000f8e00ff */
[----:B------:R-:W-:Y:S04]  /*42f0*/  @!P4 R2UR UR15, R21 ;  /* 0x00000000150fc2ca */ /* 0x000fe800000e0000 */
[----:B------:R-:W-:Y:S01]  /*4300*/  @!P4 R2UR UR14, R20 ;  /* 0x00000000140ec2ca */ /* 0x000fe200000e0000 */
[----:B------:R-:W-:Y:S11]  /*4310*/  @!P4 IMAD.MOV.U32 R20, RZ, RZ, 0x2000 ;  /* 0x00002000ff14c424 */ /* 0x000ff600078e00ff */
[----:B------:R-:W-:Y:S01]  /*4320*/  @!UPT UIADD3 URZ, UPT, UPT, URZ, URZ, URZ ;  /* 0x000000fffffff290 */ /* 0x000fe2000fffe0ff */
[----:B------:R1:W-:Y:S01]  /*4330*/  @!UP1 UTMALDG.3D [UR16], [UR14], desc[UR10] ;  /* 0x00000a100e0095b4 */ /* 0x0003e20008011000 */
[----:B------:R1:W-:Y:S02]  /*4340*/  @!P4 SYNCS.ARRIVE.TRANS64.RED.A0TR RZ, [UR7+0x50], R20 ;  /* 0x00005014ffffc9a7 */ /* 0x0003e40008300407 */
[----:B-1----:R-:W-:Y:S01]  /*4350*/  @!P1 ISETP.NE.AND P2, PT, R3, 0x1, PT ;  /* 0x000000010300980c */ /* 0x002fe20003f45270 */
[C---:B---3--:R-:W-:Y:S01]  /*4360*/  @!P1 IMAD.HI.U32 R14, R13.reuse, R14, RZ ;  /* 0x0000000e0d0e9227 */ /* 0x048fe200078e00ff */
[----:B-----5:R-:W-:Y:S03]  /*4370*/  @!P1 ISETP.NE.AND P0, PT, R10, 0x1, PT ;  /* 0x000000010a00980c */ /* 0x020fe60003f05270 */
[C---:B------:R-:W-:Y:S01]  /*4380*/  @!P1 IMAD.HI.U32 R11, R8.reuse, R11, RZ ;  /* 0x0000000b080b9227 */ /* 0x040fe200078e00ff */
[----:B------:R-:W-:Y:S04]  /*4390*/  @!P1 SHF.R.U32.HI R14, RZ, R15, R14 ;  /* 0x0000000fff0e9219 */ /* 0x000fe8000001160e */
[----:B--2---:R-:W-:Y:S01]  /*43a0*/  @!P1 SHF.R.U32.HI R9, RZ, R0, R11 ;  /* 0x00000000ff099219 */ /* 0x004fe2000001160b */
[----:B------:R-:W-:Y:S01]  /*43b0*/  SYNCS.ARRIVE.TRANS64.RED.A1T0 RZ, [UR8], RZ ;  /* 0x000000ffffff79a7 */ /* 0x000fe20008100408 */
[----:B------:R-:W-:Y:S02]  /*43c0*/  @!P1 SEL R14, R13, R14, !P2 ;  /* 0x0000000e0d0e9207 */ /* 0x000fe40005000000 */
[----:B------:R-:W-:Y:S01]  /*43d0*/  @!P1 SEL R9, R8, R9, !P0 ;  /* 0x0000000908099207 */ /* 0x000fe20004000000 */
[----:B------:R-:W1:Y:S04]  /*43e0*/  SYNCS.PHASECHK.TRANS64.TRYWAIT P5, [UR7+0x68], R12 ;  /* 0x0000680cff0075a7 */ /* 0x000e6800080a1107 */
[----:B------:R-:W-:Y:S02]  /*43f0*/  @!P1 IMAD.IADD R0, R9, 0x1, -R14 ;  /* 0x0000000109009824 */ /* 0x000fe400078e0a0e */
[----:B------:R-:W-:Y:S02]  /*4400*/  @!P1 IMAD.IADD R9, R14, 0x1, -R9 ;  /* 0x000000010e099824 */ /* 0x000fe400078e0a09 */
[----:B------:R-:W-:Y:S02]  /*4410*/  @!P1 IMAD R13, R0, R3, R13 ;  /* 0x00000003000d9224 */ /* 0x000fe400078e020d */
[----:B------:R-:W-:Y:S01]  /*4420*/  @!P1 IMAD R8, R9, R10, R8 ;  /* 0x0000000a09089224 */ /* 0x000fe200078e0208 */
[----:B-1----:R-:W-:Y:S06]  /*4430*/  @!P5 BRA `(.L_x_76) ;  /* 0x000000440090d947 */ /* 0x002fec0003800000 */
.L_x_141:
[----:B-1----:R-:W-:Y:S01]  /*4440*/  @!P4 IADD3 R3, P0, PT, R32, 0x580, RZ ;  /* 0x000005802003c810 */ /* 0x002fe20007f1e0ff */
[----:B------:R-:W-:Y:S01]  /*4450*/  VOTEU.ALL UP1, P4 ;  /* 0x0000000000ff7886 */ /* 0x000fe20002020000 */
[----:B------:R-:W-:Y:S01]  /*4460*/  UMOV UR20, 0x0 ;  /* 0x0000000000147882 */ /* 0x000fe20000000000 */
[----:B------:R-:W-:Y:S01]  /*4470*/  UMOV UR21, 0x10000000 ;  /* 0x1000000000157882 */ /* 0x000fe20000000000 */
[----:B------:R-:W-:Y:S01]  /*4480*/  @!P4 R2UR UR9, R3 ;  /* 0x000000000309c2ca */ /* 0x000fe200000e0000 */
[----:B------:R-:W-:Y:S01]  /*4490*/  @!P4 IMAD.X R0, RZ, RZ, R33, P0 ;  /* 0x000000ffff00c224 */ /* 0x000fe200000e0621 */
[----:B------:R-:W-:Y:S01]  /*44a0*/  @!UP1 UIADD3 UR10, UPT, UPT, UR18, 0x40, URZ ;  /* 0x00000040120a9890 */ /* 0x000fe2000fffe0ff */
[----:B------:R-:W-:Y:S01]  /*44b0*/  ISETP.NE.AND P0, PT, R30, 0x2, PT ;  /* 0x000000021e00780c */ /* 0x000fe20003f05270 */
[----:B------:R-:W-:Y:S01]  /*44c0*/  UMOV UR11, UR19 ;  /* 0x00000013000b7c82 */ /* 0x000fe20008000000 */
[----:B------:R-:W-:Y:S01]  /*44d0*/  UMOV UR12, UR36 ;  /* 0x00000024000c7c82 */ /* 0x000fe20008000000 */
[----:B------:R-:W-:Y:S01]  /*44e0*/  @!P4 R2UR UR8, R0 ;  /* 0x000000000008c2ca */ /* 0x000fe200000e0000 */
[----:B------:R-:W-:Y:S01]  /*44f0*/  IMAD.IADD R20, R8, 0x1, R147 ;  /* 0x0000000108147824 */ /* 0x000fe200078e0293 */
[----:B------:R-:W-:Y:S01]  /*4500*/  @P3 R2UR UR36, R28 ;  /* 0x000000001c2432ca */ /* 0x000fe200000e0000 */
[----:B------:R-:W-:Y:S01]  /*4510*/  IMAD.IADD R21, R13, 0x1, R170 ;  /* 0x000000010d157824 */ /* 0x000fe200078e02aa */
[----:B------:R-:W-:Y:S02]  /*4520*/  SEL R0, RZ, 0x1, P0 ;  /* 0x00000001ff007807 */ /* 0x000fe40000000000 */
[----:B------:R-:W-:Y:S01]  /*4530*/  LOP3.LUT R31, R31, 0x1, RZ, 0x3c, !PT ;  /* 0x000000011f1f7812 */ /* 0x000fe200078e3cff */
[----:B------:R-:W-:Y:S01]  /*4540*/  IMAD.U32 R10, RZ, RZ, UR9 ;  /* 0x00000009ff0a7e24 */ /* 0x000fe2000f8e00ff */
[----:B------:R-:W-:Y:S01]  /*4550*/  @!UP1 UIADD3 UR9, UPT, UPT, UR7, 0x58, URZ ;  /* 0x0000005807099890 */ /* 0x000fe2000fffe0ff */
[----:B------:R-:W-:Y:S02]  /*4560*/  LOP3.LUT R29, R29, R0, RZ, 0x3c, !PT ;  /* 0x000000001d1d7212 */ /* 0x000fe400078e3cff */
[----:B------:R-:W-:Y:S02]  /*4570*/  SEL R30, R30, RZ, P0 ;  /* 0x000000ff1e1e7207 */ /* 0x000fe40000000000 */
[----:B------:R-:W-:Y:S01]  /*4580*/  IMAD.U32 R11, RZ, RZ, UR8 ;  /* 0x00000008ff0b7e24 */ /* 0x000fe2000f8e00ff */
[----:B------:R-:W-:Y:S01]  /*4590*/  @!P4 R2UR UR14, R10 ;  /* 0x000000000a0ec2ca */ /* 0x000fe200000e0000 */
[----:B------:R-:W-:Y:S01]  /*45a0*/  @!UP1 UIADD3 UR8, UPT, UPT, UR7, 0x2200, URZ ;  /* 0x0000220007089890 */ /* 0x000fe2000fffe0ff */
[----:B------:R-:W-:Y:S02]  /*45b0*/  VOTEU.ALL UP1, P4 ;  /* 0x0000000000ff7886 */ /* 0x000fe40002020000 */
[----:B------:R-:W-:Y:S11]  /*45c0*/  @!P4 R2UR UR15, R11 ;  /* 0x000000000b0fc2ca */ /* 0x000ff600000e0000 */
[----:B------:R-:W-:Y:S02]  /*45d0*/  @!UPT UIADD3 URZ, UPT, UPT, URZ, URZ, URZ ;  /* 0x000000fffffff290 */ /* 0x000fe4000fffe0ff */
[----:B------:R2:W-:Y:S01]  /*45e0*/  @!UP1 UTMALDG.3D [UR8], [UR14], desc[UR20] ;  /* 0x000014080e0095b4 */ /* 0x0005e20008011000 */
[----:B------:R2:W-:Y:S01]  /*45f0*/  @!P4 SYNCS.ARRIVE.TRANS64.RED.A0TR RZ, [UR7+0x58], R23 ;  /* 0x00005817ffffc9a7 */ /* 0x0005e20008300407 */
[----:B------:R-:W-:Y:S01]  /*4600*/  UPLOP3.LUT UP1, UPT, UPT, UPT, UPT, 0x80, 0x8 ;  /* 0x000000000008789c */ /* 0x000fe20003f2f070 */
[----:B------:R-:W-:Y:S01]  /*4610*/  SYNCS.ARRIVE.TRANS64.RED.A1T0 RZ, [UR13], RZ ;  /* 0x000000ffffff79a7 */ /* 0x000fe2000810040d */
[----:B------:R-:W-:Y:S09]  /*4620*/  @P3 BRA `(.L_x_77) ;  /* 0xfffffff400503947 */ /* 0x000ff2000383ffff */
[----:B------:R-:W-:-:S04]  /*4630*/  SHF.L.U32 R3, R31, 0x1f, RZ ;  /* 0x0000001f1f037819 */ /* 0x000fc800000006ff */
[----:B------:R-:W1:Y:S02]  /*4640*/  SYNCS.PHASECHK.TRANS64.TRYWAIT P0, [UR7+0x60], R3 ;  /* 0x00006003ff0075a7 */ /* 0x000e640008001107 */
[----:B-1----:R-:W-:Y:S05]  /*4650*/  @!P0 BRA `(.L_x_78) ;  /* 0x0000004400208947 */ /* 0x002fea0003800000 */
.L_x_143:
[----:B-1----:R-:W-:-:S07]  /*4660*/  MOV R0, UR7 ;  /* 0x0000000700007c02 */ /* 0x002fce0008000f00 */
.L_x_79:
[----:B-1----:R-:W-:-:S04]  /*4670*/  SHF.L.U32 R3, R31, 0x1f, RZ ;  /* 0x0000001f1f037819 */ /* 0x002fc800000006ff */
[----:B------:R1:W3:Y:S03]  /*4680*/  SYNCS.PHASECHK.TRANS64.TRYWAIT P0, [R0+URZ+0x68], R3 ;  /* 0x00006803000075a7 */ /* 0x0002e600080011ff */
[----:B---3--:R-:W-:Y:S05]  /*4690*/  @!P0 NANOSLEEP.SYNCS 0x989680 ;  /* 0x009896800000895d */ /* 0x008fea0003900000 */
[----:B------:R-:W3:Y:S02]  /*46a0*/  @!P0 SYNCS.PHASECHK.TRANS64 P0, [R0+URZ+0x68], R3 ;  /* 0x00006803000085a7 */ /* 0x000ee400080010ff */
[----:B--23--:R-:W-:Y:S05]  /*46b0*/  @P0 EXIT ;  /* 0x000000000000094d */ /* 0x00cfea0003800000 */
[----:B------:R-:W-:Y:S05]  /*46c0*/  BRA `(.L_x_79) ;  /* 0xfffffffc00e87947 */ /* 0x000fea000383ffff */
.L_x_68:
[----:B------:R-:W-:-:S06]  /*46d0*/  UISETP.GE.AND UP1, UPT, UR8, 0x4, UPT ;  /* 0x000000040800788c */ /* 0x000fcc000bf26270 */
[----:B------:R-:W-:-:S13]  /*46e0*/  PLOP3.LUT P0, PT, PT, PT, UP1, 0x80, 0x8 ;  /* 0x000000000008781c */ /* 0x000fda0003f0f018 */
[----:B------:R-:W-:Y:S05]  /*46f0*/  @!P0 EXIT ;  /* 0x000000000000894d */ /* 0x000fea0003800000 */
[----:B------:R-:W-:Y:S01]  /*4700*/  BAR.SYNC.DEFER_BLOCKING 0x6, 0xa0 ;  /* 0x0182800000007b1d */ /* 0x000fe20000010000 */
[C---:B------:R-:W-:Y:S01]  /*4710*/  IMAD.SHL.U32 R3, R189.reuse, 0x40, RZ ;  /* 0x00000040bd037824 */ /* 0x040fe200078e00ff */
[C---:B------:R-:W-:Y:S01]  /*4720*/  LOP3.LUT R193, R189.reuse, 0x60, RZ, 0xc0, !PT ;  /* 0x00000060bdc17812 */ /* 0x040fe200078ec0ff */
[C---:B------:R-:W-:Y:S01]  /*4730*/  IMAD.SHL.U32 R172, R189.reuse, 0x8, RZ ;  /* 0x00000008bdac7824 */ /* 0x040fe200078e00ff */
[C---:B------:R-:W-:Y:S01]  /*4740*/  LOP3.LUT R191, R189.reuse, 0x2, RZ, 0xc0, !PT ;  /* 0x00000002bdbf7812 */ /* 0x040fe200078ec0ff */
[----:B------:R-:W-:Y:S01]  /*4750*/  IMAD.U32 R79, R189, 0x10000, RZ ;  /* 0x00010000bd4f7824 */ /* 0x000fe200078e00ff */
[----:B------:R-:W-:Y:S02]  /*4760*/  UMOV UR49, 0x400 ;  /* 0x0000040000317882 */ /* 0x000fe40000000000 */
[----:B------:R-:W1:Y:S01]  /*4770*/  LDC R177, c[0x0][0x370] ;  /* 0x0000dc00ffb17b82 */ /* 0x000e620000000800 */
[----:B------:R-:W-:Y:S01]  /*4780*/  ULEA UR49, UR37, UR49, 0x18 ;  /* 0x0000003125317291 */ /* 0x000fe2000f8ec0ff */
[----:B------:R-:W-:Y:S01]  /*4790*/  LOP3.LUT R5, R3, 0x180, RZ, 0xc0, !PT ;  /* 0x0000018003057812 */ /* 0x000fe200078ec0ff */
[----:B------:R-:W-:Y:S01]  /*47a0*/  HFMA2 R195, -RZ, RZ, 0, 0 ;  /* 0x00000000ffc37431 */ /* 0x000fe200000001ff */
[----:B------:R-:W-:Y:S01]  /*47b0*/  LOP3.LUT R79, R79, 0x600000, RZ, 0xc0, !PT ;  /* 0x006000004f4f7812 */ /* 0x000fe200078ec0ff */
[----:B------:R-:W-:Y:S01]  /*47c0*/  UIADD3 UR4, UPT, UPT, UR49, 0x4200, URZ ;  /* 0x0000420031047890 */ /* 0x000fe2000fffe0ff */
[----:B------:R-:W-:Y:S01]  /*47d0*/  LOP3.LUT R172, R5, 0x30, R172, 0xf8, !PT ;  /* 0x0000003005ac7812 */ /* 0x000fe200078ef8ac */
[----:B------:R-:W-:Y:S01]  /*47e0*/  IMAD.MOV.U32 R76, RZ, RZ, RZ ;  /* 0x000000ffff4c7224 */ /* 0x000fe200078e00ff */
[----:B------:R-:W2:Y:S01]  /*47f0*/  LDC R74, c[0x0][0xb0c] ;  /* 0x0002c300ff4a7b82 */ /* 0x000ea20000000800 */
[----:B------:R-:W-:-:S02]  /*4800*/  LOP3.LUT R189, R189, 0x4, RZ, 0xc0, !PT ;  /* 0x00000004bdbd7812 */ /* 0x000fc400078ec0ff */
[----:B------:R-:W-:Y:S02]  /*4810*/  CS2R R182, SRZ ;  /* 0x0000000000b67805 */ /* 0x000fe4000001ff00 */
[----:B------:R-:W-:Y:S02]  /*4820*/  LOP3.LUT R172, R172, 0x1e40, R3, 0xf8, !PT ;  /* 0x00001e40acac7812 */ /* 0x000fe400078ef803 */
[----:B------:R-:W-:Y:S02]  /*4830*/  CS2R R180, SRZ ;  /* 0x0000000000b47805 */ /* 0x000fe4000001ff00 */
[----:B------:R-:W-:Y:S01]  /*4840*/  IADD3 R188, PT, PT, -R189, 0x2, RZ ;  /* 0x00000002bdbc7810 */ /* 0x000fe20007ffe1ff */
[----:B------:R-:W-:Y:S01]  /*4850*/  IMAD.MOV R176, RZ, RZ, -R191 ;  /* 0x000000ffffb07224 */ /* 0x000fe200078e0abf */
[----:B------:R-:W-:Y:S01]  /*4860*/  MOV R192, UR4 ;  /* 0x0000000400c07c02 */ /* 0x000fe20008000f00 */
[----:B------:R-:W4:Y:S01]  /*4870*/  LDC R174, c[0x0][0xb20] ;  /* 0x0002c800ffae7b82 */ /* 0x000f220000000800 */
[----:B------:R-:W3:Y:S01]  /*4880*/  LDS R0, [UR49+0x130] ;  /* 0x00013031ff007984 */ /* 0x000ee20008000800 */
[----:B------:R-:W-:Y:S01]  /*4890*/  VIADD R190, R172, UR49 ;  /* 0x00000031acbe7c36 */ /* 0x000fe20008000000 */
[----:B------:R-:W1:Y:S01]  /*48a0*/  LDCU.64 UR52, c[0x0][0x348] ;  /* 0x00006900ff3477ac */ /* 0x000e620008000a00 */
[----:B------:R-:W-:-:S02]  /*48b0*/  IMAD.MOV R175, RZ, RZ, -R189 ;  /* 0x000000ffffaf7224 */ /* 0x000fc400078e0abd */
[----:B------:R-:W-:Y:S01]  /*48c0*/  VIADD R190, R190, 0x200 ;  /* 0x00000200bebe7836 */ /* 0x000fe20000000000 */
[----:B------:R-:W1:Y:S01]  /*48d0*/  LDCU.64 UR38, c[0x0][0x888] ;  /* 0x00011100ff2677ac */ /* 0x000e620008000a00 */
[----:B------:R-:W1:Y:S01]  /*48e0*/  LDC R73, c[0x0][0xb30] ;  /* 0x0002cc00ff497b82 */ /* 0x000e620000000800 */
[----:B------:R-:W1:Y:S01]  /*48f0*/  LDCU.64 UR44, c[0x0][0x890] ;  /* 0x00011200ff2c77ac */ /* 0x000e620008000a00 */
[----:B------:R-:W-:-:S06]  /*4900*/  UIADD3 UR48, UPT, UPT, UR49, 0x200, URZ ;  /* 0x0000020031307890 */ /* 0x000fcc000fffe0ff */
[----:B------:R-:W1:Y:S08]  /*4910*/  LDC.64 R168, c[0x0][0xb10] ;  /* 0x0002c400ffa87b82 */ /* 0x000e700000000a00 */
[----:B------:R-:W1:Y:S08]  /*4920*/  LDC.64 R70, c[0x0][0xb18] ;  /* 0x0002c600ff467b82 */ /* 0x000e700000000a00 */
[----:B------:R-:W1:Y:S08]  /*4930*/  LDC.64 R68, c[0x0][0xb28] ;  /* 0x0002ca00ff447b82 */ /* 0x000e700000000a00 */
[----:B------:R-:W1:Y:S01]  /*4940*/  LDC.64 R166, c[0x0][0x8b0] ;  /* 0x00022c00ffa67b82 */ /* 0x000e620000000a00 */
[----:B---3--:R-:W-:-:S07]  /*4950*/  IMAD.IADD R79, R0, 0x1, R79 ;  /* 0x00000001004f7824 */ /* 0x008fce00078e024f */
[----:B------:R-:W3:Y:S08]  /*4960*/  LDC.64 R164, c[0x0][0x8a8] ;  /* 0x00022a00ffa47b82 */ /* 0x000ef00000000a00 */
[----:B--2-4-:R-:W1:Y:S02]  /*4970*/  LDC R178, c[0x0][0x374] ;  /* 0x0000dd00ffb27b82 */ /* 0x014e640000000800 */
.L_x_106:
[C---:B------:R-:W-:Y:S02]  /*4980*/  LEA R0, R195.reuse, UR49, 0x3 ;  /* 0x00000031c3007c11 */ /* 0x040fe4000f8e18ff */
[----:B------:R-:W-:Y:S02]  /*4990*/  SHF.L.U32 R3, R182, 0x1f, RZ ;  /* 0x0000001fb6037819 */ /* 0x000fe400000006ff */
[----:B------:R-:W-:Y:S02]  /*49a0*/  LEA R16, R195, UR49, 0x4 ;  /* 0x00000031c3107c11 */ /* 0x000fe4000f8e20ff */
[----:B------:R-:W2:Y:S02]  /*49b0*/  SYNCS.PHASECHK.TRANS64.TRYWAIT P0, [R0+URZ+0x80], R3 ;  /* 0x00008003000075a7 */ /* 0x000ea400080011ff */
[----:B-12---:R-:W-:Y:S05]  /*49c0*/  @!P0 BRA `(.L_x_80) ;  /* 0x00000040005c8947 */ /* 0x006fea0003800000 */
.L_x_144:
[----:B------:R-:W4:Y:S01]  /*49d0*/  LDC.64 R12, c[0x0][0xb10] ;  /* 0x0002c400ff0c7b82 */ /* 0x000f220000000a00 */
[----:B------:R-:W3:Y:S01]  /*49e0*/  LDS.128 R16, [R16+0x110] ;  /* 0x0001100010107984 */ /* 0x000ee20000000c00 */
[----:B-1----:R-:W-:Y:S01]  /*49f0*/  ISETP.NE.AND P1, PT, R73, 0x1, PT ;  /* 0x000000014900780c */ /* 0x002fe20003f25270 */
[----:B--2---:R-:W-:Y:S01]  /*4a00*/  VIADD R0, R0, 0x90 ;  /* 0x0000009000007836 */ /* 0x004fe20000000000 */
[----:B------:R-:W-:Y:S04]  /*4a10*/  ISETP.GE.AND P0, PT, R72, 0x1, PT ;  /* 0x000000014800780c */ /* 0x000fe80003f06270 */
[----:B------:R-:W1:Y:S01]  /*4a20*/  LDC.64 R10, c[0x0][0xb18] ;  /* 0x0002c600ff0a7b82 */ /* 0x000e620000000a00 */
[----:B------:R-:W-:Y:S01]  /*4a30*/  PRMT R0, RZ, 0x654, R0 ;  /* 0x00000654ff007816 */ /* 0x000fe20000000000 */
[----:B------:R-:W-:Y:S01]  /*4a40*/  @!PT LDS RZ, [RZ] ;  /* 0x00000000fffff984 */ /* 0x000fe20000000800 */
[----:B------:R-:W-:Y:S01]  /*4a50*/  @!PT LDS RZ, [RZ] ;  /* 0x00000000fffff984 */ /* 0x000fe20000000800 */
[----:B------:R-:W-:Y:S01]  /*4a60*/  @!PT LDS RZ, [RZ] ;  /* 0x00000000fffff984 */ /* 0x000fe20000000800 */
[----:B------:R-:W-:Y:S01]  /*4a70*/  @!PT LDS RZ, [RZ] ;  /* 0x00000000fffff984 */ /* 0x000fe20000000800 */
[----:B------:R2:W-:Y:S06]  /*4a80*/  MEMBAR.ALL.CTA ;  /* 0x0000000000007992 */ /* 0x0005ec0000008000 */
[----:B--2---:R-:W2:Y:S01]  /*4a90*/  FENCE.VIEW.ASYNC.S ;  /* 0x00000000000073c6 */ /* 0x004ea20000000000 */
[----:B------:R-:W1:Y:S08]  /*4aa0*/  @!P1 LDC R14, c[0x0][0xb20] ;  /* 0x0002c800ff0e9b82 */ /* 0x000e700000000800 */
[----:B------:R-:W1:Y:S01]  /*4ab0*/  @!P1 LDC R9, c[0x0][0xb0c] ;  /* 0x0002c300ff099b82 */ /* 0x000e620000000800 */
[----:B--2---:R2:W-:Y:S01]  /*4ac0*/  SYNCS.ARRIVE.TRANS64.RED.A1T0 RZ, [R0+URZ], RZ ;  /* 0x000000ff00ff79a7 */ /* 0x0045e200081004ff */
[----:B---3--:R-:W-:Y:S04]  /*4ad0*/  LOP3.LUT P4, RZ, R18, 0x1, RZ, 0xc0, !PT ;  /* 0x0000000112ff7812 */ /* 0x008fe8000788c0ff */
[----:B------:R-:W-:Y:S09]  /*4ae0*/  P2R R194, PR, RZ, 0x10 ;  /* 0x00000010ffc27803 */ /* 0x000ff20000000000 */
[----:B------:R-:W-:Y:S02]  /*4af0*/  @P4 MOV R77, R16 ;  /* 0x00000010004d4202 */ /* 0x000fe40000000f00 */
[----:B------:R-:W-:Y:S01]  /*4b00*/  @P4 LOP3.LUT R75, R17, 0xffff, RZ, 0xc0, !PT ;  /* 0x0000ffff114b4812 */ /* 0x000fe200078ec0ff */
[----:B--2-4-:R-:W-:Y:S06]  /*4b10*/  @!P0 BRA `(.L_x_81) ;  /* 0x0000000000a48947 */ /* 0x014fec0003800000 */
[----:B------:R-:W-:Y:S01]  /*4b20*/  IMAD.HI.U32 R23, R178, R71, RZ ;  /* 0x00000047b2177227 */ /* 0x000fe200078e00ff */
[----:B------:R-:W-:Y:S02]  /*4b30*/  ISETP.NE.AND P0, PT, R70, 0x1, PT ;  /* 0x000000014600780c */ /* 0x000fe40003f05270 */
[----:B------:R-:W-:Y:S01]  /*4b40*/  ISETP.NE.AND P2, PT, R72, 0x1, PT ;  /* 0x000000014800780c */ /* 0x000fe20003f45270 */
[----:B------:R-:W-:Y:S01]  /*4b50*/  IMAD.HI.U32 R22, R177, R168, RZ ;  /* 0x000000a8b1167227 */ /* 0x000fe200078e00ff */
[----:B------:R-:W-:Y:S02]  /*4b60*/  SHF.R.U32.HI R23, RZ, R174, R23 ;  /* 0x000000aeff177219 */ /* 0x000fe40000011617 */
[----:B------:R-:W-:Y:S01]  /*4b70*/  ISETP.NE.AND P3, PT, R74, 0x1, PT ;  /* 0x000000014a00780c */ /* 0x000fe20003f65270 */
[----:B------:R-:W-:Y:S01]  /*4b80*/  IMAD.HI.U32 R26, R77, R168, RZ ;  /* 0x000000a84d1a7227 */ /* 0x000fe200078e00ff */
[----:B------:R-:W-:Y:S02]  /*4b90*/  SHF.R.U32.HI R22, RZ, R169, R22 ;  /* 0x000000a9ff167219 */ /* 0x000fe40000011616 */
[----:B------:R-:W-:Y:S01]  /*4ba0*/  SEL R3, R178, R23, !P0 ;  /* 0x00000017b2037207 */ /* 0x000fe20004000000 */
[----:B------:R-:W-:Y:S01]  /*4bb0*/  IMAD.HI.U32 R23, R75, R71, RZ ;  /* 0x000000474b177227 */ /* 0x000fe200078e00ff */
[----:B------:R-:W-:Y:S02]  /*4bc0*/  SEL R7, R177, R22, !P3 ;  /* 0x00000016b1077207 */ /* 0x000fe40005800000 */
[----:B------:R-:W-:Y:S01]  /*4bd0*/  SHF.R.U32.HI R26, RZ, R169, R26 ;  /* 0x000000a9ff1a7219 */ /* 0x000fe2000001161a */
[-C--:B------:R-:W-:Y:S04]  /*4be0*/  IMAD.HI.U32 R22, R3, R68.reuse, RZ ;  /* 0x0000004403167227 */ /* 0x080fe800078e00ff */
[----:B------:R-:W-:Y:S01]  /*4bf0*/  IMAD.HI.U32 R24, R7, R68, RZ ;  /* 0x0000004407187227 */ /* 0x000fe200078e00ff */
[-C--:B------:R-:W-:Y:S02]  /*4c00*/  @P2 SHF.R.U32.HI R3, RZ, R69.reuse, R22 ;  /* 0x00000045ff032219 */ /* 0x080fe40000011616 */
[----:B------:R-:W-:Y:S02]  /*4c10*/  SHF.R.U32.HI R22, RZ, R174, R23 ;  /* 0x000000aeff167219 */ /* 0x000fe40000011617 */
[----:B------:R-:W-:Y:S01]  /*4c20*/  @P2 SHF.R.U32.HI R7, RZ, R69, R24 ;  /* 0x00000045ff072219 */ /* 0x000fe20000011618 */
[C---:B------:R-:W-:Y:S01]  /*4c30*/  IMAD R2, R72.reuse, R3, RZ ;  /* 0x0000000348027224 */ /* 0x040fe200078e02ff */
[----:B------:R-:W-:Y:S02]  /*4c40*/  SEL R5, R75, R22, !P0 ;  /* 0x000000164b057207 */ /* 0x000fe40004000000 */
[----:B------:R-:W-:Y:S01]  /*4c50*/  SEL R3, R77, R26, !P3 ;  /* 0x0000001a4d037207 */ /* 0x000fe20005800000 */
[----:B------:R-:W-:Y:S01]  /*4c60*/  IMAD R4, R72, R7, RZ ;  /* 0x0000000748047224 */ /* 0x000fe200078e02ff */
[C---:B------:R-:W-:Y:S01]  /*4c70*/  ISETP.GE.AND P0, PT, R5.reuse, R2, PT ;  /* 0x000000020500720c */ /* 0x040fe20003f06270 */
[----:B------:R-:W-:Y:S03]  /*4c80*/  IMAD.HI.U32 R6, R5, R68, RZ ;  /* 0x0000004405067227 */ /* 0x000fe600078e00ff */
[----:B------:R-:W-:Y:S01]  /*4c90*/  ISETP.GE.OR P0, PT, R3, R4, P0 ;  /* 0x000000040300720c */ /* 0x000fe20000706670 */
[----:B------:R-:W-:Y:S01]  /*4ca0*/  IMAD.MOV R4, RZ, RZ, -R3 ;  /* 0x000000ffff047224 */ /* 0x000fe200078e0a03 */
[-C--:B------:R-:W-:Y:S03]  /*4cb0*/  SHF.R.U32.HI R6, RZ, R69.reuse, R6 ;  /* 0x00000045ff067219 */ /* 0x080fe60000011606 */
[----:B------:R-:W-:Y:S01]  /*4cc0*/  IMAD R77, R74, R4, R77 ;  /* 0x000000044a4d7224 */ /* 0x000fe200078e024d */
[----:B------:R-:W-:Y:S05]  /*4cd0*/  SEL R15, R5, R6, !P2 ;  /* 0x00000006050f7207 */ /* 0x000fea0005000000 */
[----:B------:R-:W-:Y:S02]  /*4ce0*/  IMAD.MOV R6, RZ, RZ, -R15 ;  /* 0x000000ffff067224 */ /* 0x000fe400078e0a0f */
[C---:B------:R-:W-:Y:S04]  /*4cf0*/  @!P0 IMAD.HI.U32 R2, R3.reuse, R68, RZ ;  /* 0x0000004403028227 */ /* 0x040fe800078e00ff */
[----:B------:R-:W-:Y:S01]  /*4d00*/  IMAD R6, R72, R6, R5 ;  /* 0x0000000648067224 */ /* 0x000fe200078e0205 */
[----:B------:R-:W-:Y:S04]  /*4d10*/  @!P0 SHF.R.U32.HI R2, RZ, R69, R2 ;  /* 0x00000045ff028219 */ /* 0x000fe80000011602 */
[----:B------:R-:W-:Y:S02]  /*4d20*/  @!P0 SEL R0, R3, R2, !P2 ;  /* 0x0000000203008207 */ /* 0x000fe40005000000 */
[----:B------:R-:W-:Y:S02]  /*4d30*/  IADD3 R2, PT, PT, -R5, RZ, RZ ;  /* 0x000000ff05027210 */ /* 0x000fe40007ffe1ff */
[----:B------:R-:W-:Y:S01]  /*4d40*/  @!P0 IADD3 R8, PT, PT, R15, -R0, RZ ;  /* 0x800000000f088210 */ /* 0x000fe20007ffe0ff */
[----:B------:R-:W-:Y:S02]  /*4d50*/  @!P0 IMAD R0, R7, R6, R0 ;  /* 0x0000000607008224 */ /* 0x000fe400078e0200 */
[----:B------:R-:W-:Y:S02]  /*4d60*/  IMAD R75, R70, R2, R75 ;  /* 0x00000002464b7224 */ /* 0x000fe400078e024b */
[----:B------:R-:W-:Y:S02]  /*4d70*/  @!P0 IMAD R5, R8, R72, R3 ;  /* 0x0000004808058224 */ /* 0x000fe400078e0203 */
[----:B------:R-:W-:Y:S04]  /*4d80*/  @!P0 IMAD.MOV.U32 R3, RZ, RZ, R0 ;  /* 0x000000ffff038224 */ /* 0x000fe800078e0000 */
[----:B------:R-:W-:Y:S02]  /*4d90*/  IMAD R77, R3, R74, R77 ;  /* 0x0000004a034d7224 */ /* 0x000fe400078e024d */
[----:B------:R-:W-:Y:S07]  /*4da0*/  IMAD R75, R5, R70, R75 ;  /* 0x00000046054b7224 */ /* 0x000fee00078e024b */
.L_x_81:
[----:B-1----:R-:W-:Y:S01]  /*4db0*/  @!P1 ISETP.NE.AND P0, PT, R10, 0x1, PT ;  /* 0x000000010a00980c */ /* 0x002fe20003f05270 */
[----:B------:R-:W-:Y:S01]  /*4dc0*/  @!P1 IMAD.HI.U32 R0, R77, R12, RZ ;  /* 0x0000000c4d009227 */ /* 0x000fe200078e00ff */
[----:B------:R-:W-:Y:S01]  /*4dd0*/  @!P1 ISETP.NE.AND P2, PT, R9, 0x1, PT ;  /* 0x000000010900980c */ /* 0x000fe20003f45270 */
[----:B------:R-:W-:Y:S01]  /*4de0*/  ULOP3.LUT UP0, URZ, UR48, 0x1b0, URZ, 0xc0, !UPT ;  /* 0x000001b030ff7892 */ /* 0x000fe2000f80c0ff */
[----:B------:R-:W-:Y:S01]  /*4df0*/  R2UR UR42, R21 ;  /* 0x00000000152a72ca */ /* 0x000fe200000e0000 */
[----:B------:R-:W-:Y:S01]  /*4e00*/  @!P1 IMAD.HI.U32 R3, R75, R11, RZ ;  /* 0x0000000b4b039227 */ /* 0x000fe200078e00ff */
[----:B------:R-:W-:Y:S02]  /*4e10*/  @!P1 SHF.R.U32.HI R0, RZ, R13, R0 ;  /* 0x0000000dff009219 */ /* 0x000fe40000011600 */
[----:B------:R-:W-:Y:S01]  /*4e20*/  R2UR UR41, R20 ;  /* 0x00000000142972ca */ /* 0x000fe200000e0000 */
[----:B------:R-:W-:Y:S01]  /*4e30*/  VIADD R195, R195, 0x1 ;  /* 0x00000001c3c37836 */ /* 0x000fe20000000000 */
[----:B------:R-:W-:Y:S02]  /*4e40*/  @!P1 SHF.R.U32.HI R2, RZ, R14, R3 ;  /* 0x0000000eff029219 */ /* 0x000fe40000011603 */
[----:B------:R-:W-:Y:S02]  /*4e50*/  @!P1 SEL R3, R77, R0, !P2 ;  /* 0x000000004d039207 */ /* 0x000fe40005000000 */
[----:B------:R-:W-:Y:S02]  /*4e60*/  @!P1 SEL R2, R75, R2, !P0 ;  /* 0x000000024b029207 */ /* 0x000fe40004000000 */
[----:B------:R-:W-:Y:S01]  /*4e70*/  @P4 SHF.R.U32.HI R179, RZ, 0x10, R17 ;  /* 0x00000010ffb34819 */ /* 0x000fe20000011611 */
[----:B------:R-:W-:Y:S02]  /*4e80*/  USHF.L.U32 UR42, UR42, 0x7, URZ ;  /* 0x000000072a2a7899 */ /* 0x000fe400080006ff */
[----:B------:R-:W-:Y:S02]  /*4e90*/  @!P1 IMAD.IADD R0, R2, 0x1, -R3 ;  /* 0x0000000102009824 */ /* 0x000fe400078e0a03 */
[----:B------:R-:W-:Y:S01]  /*4ea0*/  @!P1 IMAD.IADD R2, R3, 0x1, -R2 ;  /* 0x0000000103029824 */ /* 0x000fe200078e0a02 */
[----:B------:R-:W-:Y:S01]  /*4eb0*/  USHF.L.U32 UR41, UR41, 0x7, URZ ;  /* 0x0000000729297899 */ /* 0x000fe200080006ff */
[----:B------:R-:W-:Y:S02]  /*4ec0*/  @!P1 IMAD R77, R0, R9, R77 ;  /* 0x00000009004d9224 */ /* 0x000fe400078e024d */
[----:B------:R-:W-:Y:S01]  /*4ed0*/  @!P1 IMAD R75, R2, R10, R75 ;  /* 0x0000000a024b9224 */ /* 0x000fe200078e024b */
[----:B------:R-:W-:Y:S08]  /*4ee0*/  BRA.U !UP0, `(.L_x_82) ;  /* 0x0000000108407547 */ /* 0x000ff0000b800000 */
[----:B------:R-:W1:Y:S01]  /*4ef0*/  LDCU.64 UR8, c[0x4][0x80] ;  /* 0x01001000ff0877ac */ /* 0x000e620008000a00 */
[----:B------:R-:W-:Y:S01]  /*4f00*/  MOV R3, 0x0 ;  /* 0x0000000000037802 */ /* 0x000fe20000000f00 */
[----:B------:R-:W-:Y:S02]  /*4f10*/  HFMA2 R12, -RZ, RZ, 0, 5.9604644775390625e-08 ;  /* 0x00000001ff0c7431 */ /* 0x000fe400000001ff */
[----:B------:R-:W-:Y:S02]  /*4f20*/  IMAD.MOV.U32 R8, RZ, RZ, 0x70 ;  /* 0x00000070ff087424 */ /* 0x000fe400078e00ff */
[----:B------:R-:W-:Y:S01]  /*4f30*/  IMAD.MOV.U32 R13, RZ, RZ, RZ ;  /* 0x000000ffff0d7224 */ /* 0x000fe200078e00ff */
[----:B------:R-:W2:Y:S01]  /*4f40*/  LDCU.64 UR6, c[0x4][0x88] ;  /* 0x01001100ff0677ac */ /* 0x000ea20008000a00 */
[----:B------:R-:W3:Y:S01]  /*4f50*/  LDC.64 R2, c[0x4][R3] ;  /* 0x0100000003027b82 */ /* 0x000ee20000000a00 */
[----:B------:R-:W4:Y:S01]  /*4f60*/  LDCU.64 UR4, c[0x4][0x8] ;  /* 0x01000100ff0477ac */ /* 0x000f220008000a00 */
[----:B-1----:R-:W-:Y:S01]  /*4f70*/  MOV R5, UR9 ;  /* 0x0000000900057c02 */ /* 0x002fe20008000f00 */
[----:B------:R-:W-:Y:S01]  /*4f80*/  IMAD.U32 R4, RZ, RZ, UR8 ;  /* 0x00000008ff047e24 */ /* 0x000fe2000f8e00ff */
[----:B--2---:R-:W-:Y:S01]  /*4f90*/  MOV R7, UR7 ;  /* 0x0000000700077c02 */ /* 0x004fe20008000f00 */
[----:B------:R-:W-:Y:S01]  /*4fa0*/  IMAD.U32 R6, RZ, RZ, UR6 ;  /* 0x00000006ff067e24 */ /* 0x000fe2000f8e00ff */
[----:B----4-:R-:W-:Y:S01]  /*4fb0*/  MOV R11, UR5 ;  /* 0x00000005000b7c02 */ /* 0x010fe20008000f00 */
[----:B------:R-:W-:Y:S02]  /*4fc0*/  IMAD.U32 R10, RZ, RZ, UR4 ;  /* 0x00000004ff0a7e24 */ /* 0x000fe4000f8e00ff */
[----:B------:R-:W-:Y:S07]  /*4fd0*/  LEPC R20, `(.L_x_82) ;  /* 0x000000001014794e */ /* 0x000fee0000000000 */
[----:B---3-5:R-:W-:Y:S05]  /*4fe0*/  CALL.ABS.NOINC R2 ;  /* 0x0000000002007343 */ /* 0x028fea0003c00000 */
.L_x_82:
[----:B------:R-:W-:Y:S01]  /*4ff0*/  LOP3.LUT P0, RZ, R192, 0x1b0, RZ, 0xc0, !PT ;  /* 0x000001b0c0ff7812 */ /* 0x000fe2000780c0ff */
[----:B------:R-:W-:Y:S11]  /*5000*/  BSSY.RECONVERGENT B6, `(.L_x_83) ;  /* 0x0000013000067945 */ /* 0x000ff60003800200 */
[----:B------:R-:W-:Y:S01]  /*5010*/  @!UPT UIADD3 URZ, UPT, UPT, URZ, URZ, URZ ;  /* 0x000000fffffff290 */ /* 0x000fe2000fffe0ff */
[----:B------:R-:W-:Y:S05]  /*5020*/  @!P0 BRA `(.L_x_84) ;  /* 0x0000000000408947 */ /* 0x000fea0003800000 */
        /* <DEDUP_REMOVED lines=16> */
.L_x_84:
[----:B------:R-:W-:Y:S05]  /*5130*/  BSYNC.RECONVERGENT B6 ;  /* 0x0000000000067941 */ /* 0x000fea0003800200 */
.L_x_83:
[----:B------:R-:W-:Y:S01]  /*5140*/  ISETP.NE.U32.AND P4, PT, R166, RZ, PT ;  /* 0x000000ffa600720c */ /* 0x000fe20003f85070 */
[----:B------:R-:W-:Y:S01]  /*5150*/  UISETP.NE.AND UP2, UPT, UR50, URZ, UPT ;  /* 0x000000ff3200728c */ /* 0x000fe2000bf45270 */
[----:B------:R-:W-:Y:S01]  /*5160*/  ISETP.NE.U32.AND P2, PT, RZ, UR38, PT ;  /* 0x00000026ff007c0c */ /* 0x000fe2000bf45070 */
[----:B------:R-:W-:Y:S01]  /*5170*/  UISETP.NE.U32.AND UP1, UPT, UR44, URZ, UPT ;  /* 0x000000ff2c00728c */ /* 0x000fe2000bf25070 */
[----:B------:R-:W-:Y:S01]  /*5180*/  ISETP.NE.AND.EX P4, PT, R167, RZ, PT, P4 ;  /* 0x000000ffa700720c */ /* 0x000fe20003f85340 */
[----:B------:R-:W-:Y:S01]  /*5190*/  UPLOP3.LUT UP0, UPT, UPT, UPT, UPT, 0x40, 0x4 ;  /* 0x000000000004789c */ /* 0x000fe20003f0e870 */
[----:B------:R-:W-:Y:S01]  /*51a0*/  ISETP.NE.AND.EX P2, PT, RZ, UR39, PT, P2 ;  /* 0x00000027ff007c0c */ /* 0x000fe2000bf45320 */
[----:B------:R-:W-:Y:S01]  /*51b0*/  UISETP.NE.AND.EX UP1, UPT, UR45, URZ, UPT, UP1 ;  /* 0x000000ff2d00728c */ /* 0x000fe2000bf25310 */
[----:B------:R-:W-:Y:S04]  /*51c0*/  PLOP3.LUT P1, PT, PT, PT, UP2, 0x80, 0x8 ;  /* 0x000000000008781c */ /* 0x000fe80003f2f028 */
[----:B------:R-:W-:Y:S06]  /*51d0*/  @UP2 UPLOP3.LUT UP0, UPT, UPT, UPT, UP1, 0x80, 0x8 ;  /* 0x000000000008289c */ /* 0x000fec0003f0f010 */
[----:B------:R-:W-:Y:S01]  /*51e0*/  PLOP3.LUT P0, PT, PT, PT, UP0, 0x80, 0x8 ;  /* 0x000000000008781c */ /* 0x000fe20003f0f008 */
[----:B------:R-:W-:Y:S01]  /*51f0*/  @!UPT UIADD3 URZ, UPT, UPT, URZ, URZ, URZ ;  /* 0x000000fffffff290 */ /* 0x000fe2000fffe0ff */
[----:B------:R-:W-:Y:S11]  /*5200*/  BRA.U !UP1, `(.L_x_85) ;  /* 0x0000000109387547 */ /* 0x000ff6000b800000 */
[----:B------:R-:W-:Y:S01]  /*5210*/  UISETP.NE.U32.AND UP0, UPT, UR38, URZ, UPT ;  /* 0x000000ff2600728c */ /* 0x000fe2000bf05070 */
[----:B------:R-:W-:Y:S02]  /*5220*/  HFMA2 R0, -RZ, RZ, 0, 5.9604644775390625e-08 ;  /* 0x00000001ff007431 */ /* 0x000fe400000001ff */
[----:B------:R-:W-:Y:S01]  /*5230*/  IMAD.MOV.U32 R171, RZ, RZ, 0x1 ;  /* 0x00000001ffab7424 */ /* 0x000fe200078e00ff */
[----:B------:R-:W-:Y:S06]  /*5240*/  UISETP.NE.AND.EX UP0, UPT, UR39, URZ, UPT, UP0 ;  /* 0x000000ff2700728c */ /* 0x000fec000bf05300 */
[----:B------:R-:W-:Y:S05]  /*5250*/  PLOP3.LUT P3, PT, PT, PT, UP0, 0x80, 0x8 ;  /* 0x000000000008781c */ /* 0x000fea0003f6f008 */
[----:B------:R-:W1:Y:S01]  /*5260*/  @UP0 LDCU.64 UR6, c[0x0][0x888] ;  /* 0x00011100ff0607ac */ /* 0x000e620008000a00 */
[----:B------:R-:W-:Y:S07]  /*5270*/  @UP0 UIMAD UR4, UR36, UR44, URZ ;  /* 0x0000002c240402a4 */ /* 0x000fee000f8e02ff */
[----:B------:R-:W-:Y:S01]  /*5280*/  @!P3 PRMT R171, R0, 0x7610, R171 ;  /* 0x0000761000abb816 */ /* 0x000fe200000000ab */
[----:B-1----:R-:W-:Y:S03]  /*5290*/  @UP0 UIMAD.WIDE UR6, UR4, 0x4, UR6 ;  /* 0x00000004040608a5 */ /* 0x002fe6000f8e0206 */
[----:B------:R-:W1:Y:S03]  /*52a0*/  @!UP0 LDCU UR4, c[0x0][0x880] ;  /* 0x00011000ff0487ac */ /* 0x000e660008000800 */
[----:B------:R-:W-:Y:S01]  /*52b0*/  IMAD.U32 R2, RZ, RZ, UR6 ;  /* 0x00000006ff027e24 */ /* 0x000fe2000f8e00ff */
[----:B------:R-:W-:Y:S05]  /*52c0*/  MOV R3, UR7 ;  /* 0x0000000700037c02 */ /* 0x000fea0008000f00 */
[----:B-----5:R2:W5:Y:S02]  /*52d0*/  @P3 LDG.E R81, desc[UR46][R2.64] ;  /* 0x0000002e02513981 */ /* 0x020564000c1e1900 */
[----:B-12---:R-:W-:Y:S02]  /*52e0*/  @!P3 IMAD.U32 R81, RZ, RZ, UR4 ;  /* 0x00000004ff51be24 */ /* 0x006fe4000f8e00ff */
.L_x_85:
[----:B------:R-:W-:Y:S05]  /*52f0*/  @!P4 BRA `(.L_x_86) ;  /* 0x000000000020c947 */ /* 0x000fea0003800000 */
[----:B------:R-:W-:Y:S04]  /*5300*/  ISETP.NE.U32.AND P3, PT, R164, RZ, PT ;  /* 0x000000ffa400720c */ /* 0x000fe80003f65070 */
[----:B------:R-:W-:Y:S11]  /*5310*/  ISETP.NE.AND.EX P3, PT, R165, RZ, PT, P3 ;  /* 0x000000ffa500720c */ /* 0x000ff60003f65330 */
[----:B------:R-:W-:Y:S02]  /*5320*/  @!UPT UIADD3 URZ, UPT, UPT, URZ, URZ, URZ ;  /* 0x000000fffffff290 */ /* 0x000fe4000fffe0ff */
[----:B------:R-:W1:Y:S01]  /*5330*/  @P3 LDC.64 R2, c[0x0][0x8a8] ;  /* 0x00022a00ff023b82 */ /* 0x000e620000000a00 */
[----:B------:R-:W-:Y:S04]  /*5340*/  @P3 IMAD R0, R166, UR36, RZ ;  /* 0x00000024a6003c24 */ /* 0x000fe8000f8e02ff */
[----:B-1----:R-:W-:Y:S05]  /*5350*/  @P3 IMAD.WIDE R2, R0, 0x4, R2 ;  /* 0x0000000400023825 */ /* 0x002fea00078e0202 */
[----:B-----5:R1:W5:Y:S02]  /*5360*/  @P3 LDG.E R78, desc[UR46][R2.64] ;  /* 0x0000002e024e3981 */ /* 0x020364000c1e1900 */
[----:B-1----:R-:W2:Y:S02]  /*5370*/  @!P3 LDC R78, c[0x0][0x8a0] ;  /* 0x00022800ff4ebb82 */ /* 0x002ea40000000800 */
.L_x_86:
[----:B-----5:R-:W-:Y:S01]  /*5380*/  FSETP.NEU.AND P4, PT, R81, RZ, PT ;  /* 0x000000ff5100720b */ /* 0x020fe20003f8d000 */
[----:B------:R-:W-:Y:S01]  /*5390*/  BSSY B1, `(.L_x_87) ;  /* 0x0000047000017945 */ /* 0x000fe20003800000 */
[----:B------:R-:W-:Y:S01]  /*53a0*/  SEL R5, RZ, 0xffffffff, P2 ;  /* 0xffffffffff057807 */ /* 0x000fe20001000000 */
[----:B------:R-:W-:Y:S01]  /*53b0*/  IMAD.MOV.U32 R208, RZ, RZ, 0x1 ;  /* 0x00000001ffd07424 */ /* 0x000fe200078e00ff */
[----:B------:R-:W-:Y:S01]  /*53c0*/  LOP3.LUT P3, RZ, R171, 0xff, RZ, 0xc0, !PT ;  /* 0x000000ffabff7812 */ /* 0x000fe2000786c0ff */
[C---:B------:R-:W-:Y:S01]  /*53d0*/  IMAD R80, R76.reuse, 0x80, R79 ;  /* 0x000000804c507824 */ /* 0x040fe200078e024f */
[----:B------:R-:W-:Y:S02]  /*53e0*/  @P1 SEL R0, RZ, 0xffffffff, P4 ;  /* 0xffffffffff001807 */ /* 0x000fe40002000000 */
[----:B------:R-:W-:Y:S02]  /*53f0*/  CS2R R162, SRZ ;  /* 0x0000000000a27805 */ /* 0x000fe4000001ff00 */
[----:B------:R-:W-:Y:S02]  /*5400*/  LEA R3, R181, UR49, 0x3 ;  /* 0x00000031b5037c11 */ /* 0x000fe4000f8e18ff */
[----:B------:R-:W-:Y:S02]  /*5410*/  CS2R R160, SRZ ;  /* 0x0000000000a07805 */ /* 0x000fe4000001ff00 */
[----:B------:R-:W-:Y:S02]  /*5420*/  @P0 SEL R0, R5, R0, !P3 ;  /* 0x0000000005000207 */ /* 0x000fe40005800000 */
[----:B------:R-:W-:Y:S02]  /*5430*/  CS2R R158, SRZ ;  /* 0x00000000009e7805 */ /* 0x000fe4000001ff00 */
[----:B------:R-:W-:Y:S02]  /*5440*/  LEA R207, R76, UR49, 0x3 ;  /* 0x000000314ccf7c11 */ /* 0x000fe4000f8e18ff */
[----:B------:R-:W-:Y:S02]  /*5450*/  CS2R R156, SRZ ;  /* 0x00000000009c7805 */ /* 0x000fe4000001ff00 */
[----:B------:R-:W-:Y:S02]  /*5460*/  @P1 LOP3.LUT R0, R0, 0x1, RZ, 0xc0, !PT ;  /* 0x0000000100001812 */ /* 0x000fe400078ec0ff */
[----:B------:R-:W-:Y:S02]  /*5470*/  CS2R R154, SRZ ;  /* 0x00000000009a7805 */ /* 0x000fe4000001ff00 */
[----:B------:R-:W-:Y:S02]  /*5480*/  SHF.L.U32 R2, R183, 0x1f, RZ ;  /* 0x0000001fb7027819 */ /* 0x000fe400000006ff */
[----:B------:R-:W-:Y:S02]  /*5490*/  CS2R R152, SRZ ;  /* 0x0000000000987805 */ /* 0x000fe4000001ff00 */
[----:B------:R-:W-:Y:S02]  /*54a0*/  ISETP.NE.U32.OR P6, PT, R0, 0x1, !P1 ;  /* 0x000000010000780c */ /* 0x000fe40004fc5470 */
[----:B------:R-:W-:Y:S02]  /*54b0*/  CS2R R150, SRZ ;  /* 0x0000000000967805 */ /* 0x000fe4000001ff00 */
[----:B------:R-:W-:Y:S02]  /*54c0*/  PLOP3.LUT P2, PT, PT, PT, UP1, 0x80, 0x8 ;  /* 0x000000000008781c */ /* 0x000fe40003f4f018 */
[----:B------:R-:W-:Y:S02]  /*54d0*/  CS2R R148, SRZ ;  /* 0x0000000000947805 */ /* 0x000fe4000001ff00 */
[----:B------:R-:W-:Y:S02]  /*54e0*/  SEL R0, RZ, 0xffffffff, P4 ;  /* 0xffffffffff007807 */ /* 0x000fe40002000000 */
[----:B------:R-:W-:Y:S03]  /*54f0*/  P2R R184, PR, RZ, 0x40 ;  /* 0x00000040ffb87803 */ /* 0x000fe60000000000 */
[----:B------:R-:W-:Y:S04]  /*5500*/  @P6 SHF.L.U32 R4, R180, 0x1f, RZ ;  /* 0x0000001fb4046819 */ /* 0x000fe800000006ff */
[----:B------:R-:W-:Y:S01]  /*5510*/  @P2 SEL R0, R5, R0, !P3 ;  /* 0x0000000005002207 */ /* 0x000fe20005800000 */
[----:B------:R-:W1:Y:S03]  /*5520*/  @P6 SYNCS.PHASECHK.TRANS64.TRYWAIT P1, [R3+URZ+0x50], R4 ;  /* 0x00005004030065a7 */ /* 0x000e6600080211ff */
[----:B------:R-:W-:Y:S04]  /*5530*/  LOP3.LUT R0, R0, 0x1, RZ, 0xc0, !PT ;  /* 0x0000000100007812 */ /* 0x000fe800078ec0ff */
[----:B------:R-:W-:Y:S04]  /*5540*/  ISETP.NE.U32.AND P5, PT, R0, 0x1, PT ;  /* 0x000000010000780c */ /* 0x000fe80003fa5070 */
[----:B------:R-:W-:Y:S01]  /*5550*/  P2R R209, PR, RZ, 0x20 ;  /* 0x00000020ffd17803 */ /* 0x000fe20000000000 */
[----:B------:R3:W4:Y:S01]  /*5560*/  SYNCS.PHASECHK.TRANS64.TRYWAIT P0, [R207+URZ+0xa0], R2 ;  /* 0x0000a002cf0075a7 */ /* 0x00072200080011ff */
[----:B-1----:R-:W-:Y:S01]  /*5570*/  @P6 SEL R208, RZ, 0x1, !P1 ;  /* 0x00000001ffd06807 */ /* 0x002fe20004800000 */
[----:B---3--:R-:W-:Y:S06]  /*5580*/  @!P6 BRA `(.L_x_88) ;  /* 0x00000000009ce947 */ /* 0x008fec0003800000 */
[----:B------:R-:W-:Y:S01]  /*5590*/  @P5 IMAD R6, R181, 0x2000, R190 ;  /* 0x00002000b5065824 */ /* 0x000fe200078e02be */
[----:B------:R-:W-:Y:S01]  /*55a0*/  ISETP.NE.AND P1, PT, R208, RZ, PT ;  /* 0x000000ffd000720c */ /* 0x000fe20003f25270 */
[----:B------:R-:W-:Y:S01]  /*55b0*/  BSSY B0, `(.L_x_89) ;  /* 0x0000010000007945 */ /* 0x000fe20003800000 */
[----:B------:R-:W-:Y:S01]  /*55c0*/  CS2R R150, SRZ ;  /* 0x0000000000967805 */ /* 0x000fe2000001ff00 */
[--C-:B------:R-:W-:Y:S01]  /*55d0*/  @P5 IMAD R7, R191, -0x10, R6.reuse ;  /* 0xfffffff0bf075824 */ /* 0x100fe200078e0206 */
[----:B------:R-:W-:Y:S01]  /*55e0*/  CS2R R148, SRZ ;  /* 0x0000000000947805 */ /* 0x000fe2000001ff00 */
[----:B------:R-:W-:Y:S01]  /*55f0*/  @P5 IMAD R5, R189, -0x10, R6 ;  /* 0xfffffff0bd055824 */ /* 0x000fe200078e0206 */
[----:B------:R-:W-:Y:S01]  /*5600*/  CS2R R158, SRZ ;  /* 0x00000000009e7805 */ /* 0x000fe2000001ff00 */
[----:B------:R-:W-:Y:S01]  /*5610*/  @P5 IMAD R4, R188, 0x10, R7 ;  /* 0x00000010bc045824 */ /* 0x000fe200078e0207 */
[----:B------:R-:W-:Y:S02]  /*5620*/  CS2R R156, SRZ ;  /* 0x00000000009c7805 */ /* 0x000fe4000001ff00 */
[----:B------:R-:W-:Y:S02]  /*5630*/  CS2R R154, SRZ ;  /* 0x00000000009a7805 */ /* 0x000fe4000001ff00 */
[----:B------:R-:W-:Y:S02]  /*5640*/  CS2R R152, SRZ ;  /* 0x0000000000987805 */ /* 0x000fe4000001ff00 */
[----:B------:R-:W-:Y:S02]  /*5650*/  CS2R R162, SRZ ;  /* 0x0000000000a27805 */ /* 0x000fe4000001ff00 */
[----:B------:R-:W-:Y:S01]  /*5660*/  CS2R R160, SRZ ;  /* 0x0000000000a07805 */ /* 0x000fe2000001ff00 */
[----:B------:R-:W-:Y:S06]  /*5670*/  @P1 BRA `(.L_x_90) ;  /* 0x00000000000c1947 */ /* 0x000fec0003800000 */
[----:B------:R-:W-:Y:S04]  /*5680*/  SHF.L.U32 R0, R180, 0x1f, RZ ;  /* 0x0000001fb4007819 */ /* 0x000fe800000006ff */
[----:B------:R-:W1:Y:S02]  /*5690*/  SYNCS.PHASECHK.TRANS64.TRYWAIT P1, [R3+URZ+0x50], R0 ;  /* 0x00005000030075a7 */ /* 0x000e6400080211ff */
[----:B-1----:R-:W-:Y:S05]  /*56a0*/  @!P1 BRA `(.L_x_91) ;  /* 0x0000003400389947 */ /* 0x002fea0003800000 */
.L_x_90:
[----:B------:R-:W-:Y:S05]  /*56b0*/  BSYNC B0 ;  /* 0x0000000000007941 */ /* 0x000fea0003800000 */
.L_x_89:
[----:B------:R-:W-:Y:S01]  /*56c0*/  ISETP.NE.AND P1, PT, R209, RZ, PT ;  /* 0x000000ffd100720c */ /* 0x000fe20003f25270 */
[----:B-1----:R-:W-:Y:S02]  /*56d0*/  VIADD R3, R3, 0x60 ;  /* 0x0000006003037836 */ /* 0x002fe40000000000 */
[----:B------:R-:W-:Y:S02]  /*56e0*/  IMAD.U32 R0, RZ, RZ, UR37 ;  /* 0x00000025ff007e24 */ /* 0x000fe4000f8e00ff */
[----:B------:R-:W-:Y:S03]  /*56f0*/  VIADD R181, R181, 0x1 ;  /* 0x00000001b5b57836 */ /* 0x000fe60000000000 */
[----:B------:R-:W-:Y:S05]  /*5700*/  PRMT R0, R0, 0x654, R3 ;  /* 0x0000065400007816 */ /* 0x000fea0000000003 */
[----:B------:R1:W3:Y:S04]  /*5710*/  @P1 LDS.128 R148, [R6] ;  /* 0x0000000006941984 */ /* 0x0002e80000000c00 */
[----:B------:R1:W1:Y:S04]  /*5720*/  @P1 LDS.128 R156, [R5+0x20] ;  /* 0x00002000059c1984 */ /* 0x0002680000000c00 */
[----:B------:R1:W1:Y:S04]  /*5730*/  @P1 LDS.128 R152, [R7+0x10] ;  /* 0x0000100007981984 */ /* 0x0002680000000c00 */
[----:B------:R1:W1:Y:S01]  /*5740*/  @P1 LDS.128 R160, [R4+0x10] ;  /* 0x0000100004a01984 */ /* 0x0002620000000c00 */
[C---:B------:R-:W-:Y:S01]  /*5750*/  ISETP.NE.AND P1, PT, R181.reuse, 0x2, PT ;  /* 0x00000002b500780c */ /* 0x040fe20003f25270 */
[----:B------:R-:W-:Y:S01]  /*5760*/  @!PT LDS RZ, [RZ] ;  /* 0x00000000fffff984 */ /* 0x000fe20000000800 */
[----:B------:R-:W-:Y:S01]  /*5770*/  @!PT LDS RZ, [RZ] ;  /* 0x00000000fffff984 */ /* 0x000fe20000000800 */
[----:B------:R-:W-:Y:S01]  /*5780*/  @!PT LDS RZ, [RZ] ;  /* 0x00000000fffff984 */ /* 0x000fe20000000800 */
[----:B------:R-:W-:Y:S01]  /*5790*/  @!PT LDS RZ, [RZ] ;  /* 0x00000000fffff984 */ /* 0x000fe20000000800 */
[----:B------:R5:W-:Y:S06]  /*57a0*/  MEMBAR.ALL.CTA ;  /* 0x0000000000007992 */ /* 0x000bec0000008000 */
[----:B-----5:R-:W5:Y:S01]  /*57b0*/  FENCE.VIEW.ASYNC.S ;  /* 0x00000000000073c6 */ /* 0x020f620000000000 */
[----:B------:R-:W-:Y:S02]  /*57c0*/  SEL R3, RZ, 0x1, P1 ;  /* 0x00000001ff037807 */ /* 0x000fe40000800000 */
[----:B------:R-:W-:Y:S02]  /*57d0*/  SEL R181, R181, RZ, P1 ;  /* 0x000000ffb5b57207 */ /* 0x000fe40000800000 */
[----:B------:R-:W-:Y:S01]  /*57e0*/  LOP3.LUT R180, R180, R3, RZ, 0x3c, !PT ;  /* 0x00000003b4b47212 */ /* 0x000fe200078e3cff */
[----:B-----5:R1:W-:Y:S06]  /*57f0*/  SYNCS.ARRIVE.TRANS64.RED.A1T0 RZ, [R0+URZ], RZ ;  /* 0x000000ff00ff79a7 */ /* 0x0203ec00081004ff */
.L_x_88:
[----:B------:R-:W-:Y:S05]  /*5800*/  BSYNC B1 ;  /* 0x0000000000017941 */ /* 0x000fea0003800000 */
.L_x_87:
[----:B-1----:R-:W-:Y:S04]  /*5810*/  SHF.R.U32.HI R0, RZ, 0x15, R80 ;  /* 0x00000015ff007819 */ /* 0x002fe80000011650 */
[----:B------:R-:W-:Y:S01]  /*5820*/  LOP3.LUT P1, RZ, R0, 0x3, R173, 0x48, !PT ;  /* 0x0000000300ff7812 */ /* 0x000fe200078248ad */
[----:B------:R-:W-:Y:S01]  /*5830*/  @!UPT UIADD3 URZ, UPT, UPT, URZ, URZ, URZ ;  /* 0x000000fffffff290 */ /* 0x000fe2000fffe0ff */
[----:B----4-:R-:W-:Y:S11]  /*5840*/  @P0 BRA `(.L_x_92) ;  /* 0x0000000000080947 */ /* 0x010ff60003800000 */
[----:B------:R-:W1:Y:S02]  /*5850*/  SYNCS.PHASECHK.TRANS64.TRYWAIT P0, [R207+URZ+0xa0], R2 ;  /* 0x0000a002cf0075a7 */ /* 0x000e6400080011ff */
[----:B-1----:R-:W-:Y:S05]  /*5860*/  @!P0 BRA `(.L_x_93) ;  /* 0x0000003000dc8947 */ /* 0x002fea0003800000 */
.L_x_92:
[----:B------:R-:W-:Y:S04]  /*5870*/  BSSY.RECONVERGENT B6, `(.L_x_94) ;  /* 0x0000012000067945 */ /* 0x000fe80003800200 */
[----:B------:R-:W-:Y:S05]  /*5880*/  @!P1 BRA `(.L_x_95) ;  /* 0x0000000000409947 */ /* 0x000fea0003800000 */
[----:B------:R-:W4:Y:S01]  /*5890*/  LDCU.64 UR8, c[0x4][0x70] ;  /* 0x01000e00ff0877ac */ /* 0x000f220008000a00 */
[----:B------:R-:W-:Y:S01]  /*58a0*/  MOV R3, 0x0 ;  /* 0x0000000000037802 */ /* 0x000fe20000000f00 */
[----:B------:R-:W-:Y:S02]  /*58b0*/  HFMA2 R12, -RZ, RZ, 0, 5.9604644775390625e-08 ;  /* 0x00000001ff0c7431 */ /* 0x000fe400000001ff */
[----:B------:R-:W-:Y:S02]  /*58c0*/  IMAD.MOV.U32 R8, RZ, RZ, 0x192 ;  /* 0x00000192ff087424 */ /* 0x000fe400078e00ff */
[----:B------:R-:W-:Y:S01]  /*58d0*/  IMAD.MOV.U32 R13, RZ, RZ, RZ ;  /* 0x000000ffff0d7224 */ /* 0x000fe200078e00ff */
[----:B------:R-:W5:Y:S01]  /*58e0*/  LDCU.64 UR6, c[0x4][0x78] ;  /* 0x01000f00ff0677ac */ /* 0x000f620008000a00 */
[----:B-1----:R-:W1:Y:S01]  /*58f0*/  LDC.64 R2, c[0x4][R3] ;  /* 0x0100000003027b82 */ /* 0x002e620000000a00 */
[----:B------:R-:W2:Y:S01]  /*5900*/  LDCU.64 UR4, c[0x4][0x10] ;  /* 0x01000200ff0477ac */ /* 0x000ea20008000a00 */
[----:B----4-:R-:W-:Y:S01]  /*5910*/  MOV R5, UR9 ;  /* 0x0000000900057c02 */ /* 0x010fe20008000f00 */
[----:B------:R-:W-:Y:S01]  /*5920*/  IMAD.U32 R4, RZ, RZ, UR8 ;  /* 0x00000008ff047e24 */ /* 0x000fe2000f8e00ff */
[----:B-----5:R-:W-:Y:S01]  /*5930*/  MOV R7, UR7 ;  /* 0x0000000700077c02 */ /* 0x020fe20008000f00 */
[----:B------:R-:W-:Y:S01]  /*5940*/  IMAD.U32 R6, RZ, RZ, UR6 ;  /* 0x00000006ff067e24 */ /* 0x000fe2000f8e00ff */
[----:B--2---:R-:W-:Y:S01]  /*5950*/  MOV R11, UR5 ;  /* 0x00000005000b7c02 */ /* 0x004fe20008000f00 */
[----:B------:R-:W-:Y:S02]  /*5960*/  IMAD.U32 R10, RZ, RZ, UR4 ;  /* 0x00000004ff0a7e24 */ /* 0x000fe4000f8e00ff */
[----:B------:R-:W-:Y:S07]  /*5970*/  LEPC R20, `(.L_x_95) ;  /* 0x000000001014794e */ /* 0x000fee0000000000 */
[----:B-1-3--:R-:W-:Y:S05]  /*5980*/  CALL.ABS.NOINC R2 ;  /* 0x0000000002007343 */ /* 0x00afea0003c00000 */
.L_x_95:
[----:B------:R-:W-:Y:S05]  /*5990*/  BSYNC.RECONVERGENT B6 ;  /* 0x0000000000067941 */ /* 0x000fea0003800200 */
.L_x_94:
[-C--:B---3--:R-:W-:Y:S01]  /*59a0*/  F2FP.F16.E5M2.UNPACK_B R83, R148.reuse ;  /* 0x00000094ff53723e */ /* 0x088fe200020004ff */
[----:B------:R-:W-:Y:S05]  /*59b0*/  WARPSYNC.ALL ;  /* 0x0000000000007948 */ /* 0x000fea0003800000 */
[----:B------:R-:W-:Y:S01]  /*59c0*/  R2UR UR4, R80 ;  /* 0x00000000500472ca */ /* 0x000fe200000e0000 */
[--C-:B------:R-:W-:Y:S01]  /*59d0*/  HADD2.F32 R82, -RZ, R83.reuse.H0_H0 ;  /* 0x20000053ff527230 */ /* 0x100fe20000004100 */
[----:B------:R-:W-:Y:S01]  /*59e0*/  F2FP.F16.E5M2.UNPACK_B R85, R148.H1 ;  /* 0x00000094ff55723e */ /* 0x000fe200030004ff */
[----:B------:R-:W-:Y:S01]  /*59f0*/  HADD2.F32 R83, -RZ, R83.H1_H1 ;  /* 0x30000053ff537230 */ /* 0x000fe20000004100 */
[-C--:B------:R-:W-:Y:S01]  /*5a00*/  F2FP.F16.E5M2.UNPACK_B R87, R149.reuse ;  /* 0x00000095ff57723e */ /* 0x080fe200020004ff */
[----:B------:R-:W-:Y:S01]  /*5a10*/  BSSY.RECONVERGENT B0, `(.L_x_96) ;  /* 0x000011d000007945 */ /* 0x000fe20003800200 */
[----:B------:R-:W-:Y:S01]  /*5a20*/  F2FP.F16.E5M2.UNPACK_B R89, R149.H1 ;  /* 0x00000095ff59723e */ /* 0x000fe200030004ff */
[----:B------:R-:W-:Y:S01]  /*5a30*/  HADD2.F32 R84, -RZ, R85.H0_H0 ;  /* 0x20000055ff547230 */ /* 0x000fe20000004100 */
[-C--:B------:R-:W-:Y:S01]  /*5a40*/  F2FP.F16.E5M2.UNPACK_B R91, R150.reuse ;  /* 0x00000096ff5b723e */ /* 0x080fe200020004ff */
[----:B------:R-:W-:Y:S01]  /*5a50*/  HADD2.F32 R88, -RZ, R87.H1_H1 ;  /* 0x30000057ff587230 */ /* 0x000fe20000004100 */
[----:B------:R-:W-:Y:S01]  /*5a60*/  F2FP.F16.E5M2.UNPACK_B R93, R150.H1 ;  /* 0x00000096ff5d723e */ /* 0x000fe200030004ff */
[----:B------:R-:W-:Y:S01]  /*5a70*/  HADD2.F32 R86, -RZ, R85.H1_H1 ;  /* 0x30000055ff567230 */ /* 0x000fe20000004100 */
[-C--:B------:R-:W-:Y:S01]  /*5a80*/  F2FP.F16.E5M2.UNPACK_B R95, R151.reuse ;  /* 0x00000097ff5f723e */ /* 0x080fe200020004ff */
[----:B------:R-:W2:Y:S01]  /*5a90*/  LDTM.x64 R4, tmem[UR4] ;  /* 0x00000004000479ee */ /* 0x000ea20008340000 */
[----:B------:R-:W-:Y:S01]  /*5aa0*/  F2FP.F16.E5M2.UNPACK_B R97, R151.H1 ;  /* 0x00000097ff61723e */ /* 0x000fe200030004ff */
[----:B------:R-:W-:Y:S01]  /*5ab0*/  HADD2.F32 R85, -RZ, R87.H0_H0 ;  /* 0x20000057ff557230 */ /* 0x000fe20000004100 */
[-C--:B------:R-:W-:Y:S01]  /*5ac0*/  F2FP.F16.E5M2.UNPACK_B R99, R152.reuse ;  /* 0x00000098ff63723e */ /* 0x080fe200020004ff */
[----:B------:R-:W-:Y:S01]  /*5ad0*/  HADD2.F32 R87, -RZ, R89.H0_H0 ;  /* 0x20000059ff577230 */ /* 0x000fe20000004100 */
[----:B------:R-:W-:Y:S01]  /*5ae0*/  F2FP.F16.E5M2.UNPACK_B R101, R152.H1 ;  /* 0x00000098ff65723e */ /* 0x000fe200030004ff */
[----:B------:R-:W-:Y:S01]  /*5af0*/  HADD2.F32 R92, -RZ, R91.H1_H1 ;  /* 0x3000005bff5c7230 */ /* 0x000fe20000004100 */
[----:B------:R-:W-:Y:S01]  /*5b00*/  ISETP.NE.AND P6, PT, R184, RZ, PT ;  /* 0x000000ffb800720c */ /* 0x000fe20003fc5270 */
[----:B------:R-:W-:Y:S01]  /*5b10*/  HADD2.F32 R96, -RZ, R95.H1_H1 ;  /* 0x3000005fff607230 */ /* 0x000fe20000004100 */
[----:B------:R-:W-:Y:S01]  /*5b20*/  SHF.L.U32 R211, R176, 0x4, RZ ;  /* 0x00000004b0d37819 */ /* 0x000fe200000006ff */
[----:B------:R-:W-:Y:S01]  /*5b30*/  HADD2.F32 R100, -RZ, R99.H1_H1 ;  /* 0x30000063ff647230 */ /* 0x000fe20000004100 */
[----:B------:R-:W-:Y:S01]  /*5b40*/  SHF.L.U32 R219, R175, 0x4, RZ ;  /* 0x00000004afdb7819 */ /* 0x000fe200000006ff */
[----:B------:R-:W-:Y:S01]  /*5b50*/  HADD2.F32 R90, -RZ, R89.H1_H1 ;  /* 0x30000059ff5a7230 */ /* 0x000fe20000004100 */
[C---:B------:R-:W-:Y:S01]  /*5b60*/  IADD3 R204, PT, PT, R190.reuse, R211, RZ ;  /* 0x000000d3becc7210 */ /* 0x040fe20007ffe0ff */
[----:B------:R-:W-:Y:S01]  /*5b70*/  HADD2.F32 R89, -RZ, R91.H0_H0 ;  /* 0x2000005bff597230 */ /* 0x000fe20000004100 */
[----:B------:R-:W-:Y:S01]  /*5b80*/  IADD3 R206, PT, PT, R190, R219, RZ ;  /* 0x000000dbbece7210 */ /* 0x000fe20007ffe0ff */
[--C-:B------:R-:W-:Y:S01]  /*5b90*/  HADD2.F32 R91, -RZ, R93.reuse.H0_H0 ;  /* 0x2000005dff5b7230 */ /* 0x100fe20000004100 */
[----:B------:R-:W-:Y:S01]  /*5ba0*/  SHF.L.U32 R217, R188, 0x4, RZ ;  /* 0x00000004bcd97819 */ /* 0x000fe200000006ff */
[----:B------:R-:W-:Y:S01]  /*5bb0*/  HADD2.F32 R94, -RZ, R93.H1_H1 ;  /* 0x3000005dff5e7230 */ /* 0x000fe20000004100 */
[-C--:B------:R-:W-:Y:S01]  /*5bc0*/  F2FP.F16.E5M2.UNPACK_B R103, R153.reuse ;  /* 0x00000099ff67723e */ /* 0x080fe200020004ff */
[----:B------:R-:W-:Y:S01]  /*5bd0*/  HADD2.F32 R93, -RZ, R95.H0_H0 ;  /* 0x2000005fff5d7230 */ /* 0x000fe20000004100 */
[----:B------:R-:W-:Y:S01]  /*5be0*/  IADD3 R205, PT, PT, R217, R204, RZ ;  /* 0x000000ccd9cd7210 */ /* 0x000fe20007ffe0ff */
[----:B------:R-:W-:Y:S01]  /*5bf0*/  HADD2.F32 R95, -RZ, R97.H0_H0 ;  /* 0x20000061ff5f7230 */ /* 0x000fe20000004100 */
[----:B------:R-:W-:Y:S01]  /*5c00*/  F2FP.F16.E5M2.UNPACK_B R105, R153.H1 ;  /* 0x00000099ff69723e */ /* 0x000fe200030004ff */
[C---:B--2---:R-:W-:Y:S01]  /*5c10*/  FMUL R0, R78.reuse, R4 ;  /* 0x000000044e007220 */ /* 0x044fe20000400000 */
[C---:B-1----:R-:W-:Y:S01]  /*5c20*/  FMUL R2, R78.reuse, R5 ;  /* 0x000000054e027220 */ /* 0x042fe20000400000 */
[C---:B------:R-:W-:Y:S01]  /*5c30*/  FMUL R4, R78.reuse, R8 ;  /* 0x000000084e047220 */ /* 0x040fe20000400000 */
[C---:B------:R-:W-:Y:S01]  /*5c40*/  FMUL R5, R78.reuse, R9 ;  /* 0x000000094e057220 */ /* 0x040fe20000400000 */
[C---:B------:R-:W-:Y:S01]  /*5c50*/  FFMA R0, R81.reuse, R82, R0 ;  /* 0x0000005251007223 */ /* 0x040fe20000000000 */
[C---:B------:R-:W-:Y:S01]  /*5c60*/  FFMA R2, R81.reuse, R83, R2 ;  /* 0x0000005351027223 */ /* 0x040fe20000000002 */
[C---:B------:R-:W-:Y:S01]  /*5c70*/  FMUL R8, R78.reuse, R12 ;  /* 0x0000000c4e087220 */ /* 0x040fe20000400000 */
[C---:B------:R-:W-:Y:S01]  /*5c80*/  FMUL R9, R78.reuse, R13 ;  /* 0x0000000d4e097220 */ /* 0x040fe20000400000 */
[C---:B------:R-:W-:Y:S01]  /*5c90*/  FMUL R12, R78.reuse, R16 ;  /* 0x000000104e0c7220 */ /* 0x040fe20000400000 */
[C---:B------:R-:W-:Y:S01]  /*5ca0*/  FMUL R13, R78.reuse, R17 ;  /* 0x000000114e0d7220 */ /* 0x040fe20000400000 */
[C---:B------:R-:W-:Y:S01]  /*5cb0*/  FMUL R16, R78.reuse, R20 ;  /* 0x000000144e107220 */ /* 0x040fe20000400000 */
[C---:B------:R-:W-:Y:S01]  /*5cc0*/  FMUL R17, R78.reuse, R21 ;  /* 0x000000154e117220 */ /* 0x040fe20000400000 */
[----:B------:R-:W-:Y:S02]  /*5cd0*/  HADD2.F32 R104, -RZ, R103.H1_H1 ;  /* 0x30000067ff687230 */ /* 0x000fe40000004100 */
[C---:B------:R-:W-:Y:S01]  /*5ce0*/  FMUL R20, R78.reuse, R24 ;  /* 0x000000184e147220 */ /* 0x040fe20000400000 */
[C---:B------:R-:W-:Y:S01]  /*5cf0*/  FMUL R21, R78.reuse, R25 ;  /* 0x000000194e157220 */ /* 0x040fe20000400000 */
[C---:B------:R-:W-:Y:S01]  /*5d00*/  FMUL R24, R78.reuse, R28 ;  /* 0x0000001c4e187220 */ /* 0x040fe20000400000 */
[C---:B------:R-:W-:Y:S01]  /*5d10*/  FMUL R25, R78.reuse, R29 ;  /* 0x0000001d4e197220 */ /* 0x040fe20000400000 */
[C---:B------:R-:W-:Y:S01]  /*5d20*/  FMUL R28, R78.reuse, R32 ;  /* 0x000000204e1c7220 */ /* 0x040fe20000400000 */
[C---:B------:R-:W-:Y:S01]  /*5d30*/  FMUL R29, R78.reuse, R33 ;  /* 0x000000214e1d7220 */ /* 0x040fe20000400000 */
[C---:B------:R-:W-:Y:S01]  /*5d40*/  FMUL R32, R78.reuse, R36 ;  /* 0x000000244e207220 */ /* 0x040fe20000400000 */
[----:B------:R-:W-:Y:S01]  /*5d50*/  F2FP.F16.E5M2.UNPACK_B R107, R154 ;  /* 0x0000009aff6b723e */ /* 0x000fe200020004ff */
[C---:B------:R-:W-:Y:S01]  /*5d60*/  FMUL R33, R78.reuse, R37 ;  /* 0x000000254e217220 */ /* 0x040fe20000400000 */
[C---:B------:R-:W-:Y:S01]  /*5d70*/  FMUL R36, R78.reuse, R40 ;  /* 0x000000284e247220 */ /* 0x040fe20000400000 */
[----:B------:R-:W-:Y:S01]  /*5d80*/  F2FP.F16.E5M2.UNPACK_B R109, R154.H1 ;  /* 0x0000009aff6d723e */ /* 0x000fe200030004ff */
[C---:B------:R-:W-:Y:S01]  /*5d90*/  FMUL R37, R78.reuse, R41 ;  /* 0x000000294e257220 */ /* 0x040fe20000400000 */
[----:B------:R-:W-:Y:S02]  /*5da0*/  HADD2.F32 R108, -RZ, R107.H1_H1 ;  /* 0x3000006bff6c7230 */ /* 0x000fe40000004100 */
        /* <DEDUP_REMOVED lines=26> */
[C---:B------:R-:W-:Y:S01]  /*5f50*/  FFMA R3, R81.reuse, R84, R3 ;  /* 0x0000005451037223 */ /* 0x040fe20000000003 */
[C---:B------:R-:W-:Y:S01]  /*5f60*/  FFMA R7, R81.reuse, R86, R7 ;  /* 0x0000005651077223 */ /* 0x040fe20000000007 */
[----:B------:R-:W-:Y:S01]  /*5f70*/  F2FP.F16.E5M2.UNPACK_B R127, R159 ;  /* 0x0000009fff7f723e */ /* 0x000fe200020004ff */
[C---:B------:R-:W-:Y:S01]  /*5f80*/  FFMA R4, R81.reuse, R85, R4 ;  /* 0x0000005551047223 */ /* 0x040fe20000000004 */
[C---:B------:R-:W-:Y:S01]  /*5f90*/  FFMA R5, R81.reuse, R88, R5 ;  /* 0x0000005851057223 */ /* 0x040fe20000000005 */
[----:B------:R-:W-:Y:S01]  /*5fa0*/  F2FP.F16.E5M2.UNPACK_B R129, R159.H1 ;  /* 0x0000009fff81723e */ /* 0x000fe200030004ff */
[----:B------:R-:W-:Y:S01]  /*5fb0*/  FFMA R6, R81, R87, R6 ;  /* 0x0000005751067223 */ /* 0x000fe20000000006 */
[----:B------:R-:W-:Y:S01]  /*5fc0*/  F2FP.SATFINITE.E5M2.F32.PACK_AB_MERGE_C R185, R7, R3, RZ ;  /* 0x0000000307b9723e */ /* 0x000fe200048060ff */
[----:B------:R-:W-:Y:S02]  /*5fd0*/  HADD2.F32 R124, -RZ, R123.H1_H1 ;  /* 0x3000007bff7c7230 */ /* 0x000fe40000004100 */
[----:B------:R-:W-:Y:S01]  /*5fe0*/  FMUL R11, R78, R11 ;  /* 0x0000000b4e0b7220 */ /* 0x000fe20000400000 */
[----:B------:R-:W-:Y:S01]  /*5ff0*/  HADD2.F32 R128, -RZ, R127.H1_H1 ;  /* 0x3000007fff807230 */ /* 0x000fe20000004100 */
[----:B------:R-:W-:Y:S01]  /*6000*/  F2FP.SATFINITE.E5M2.F32.PACK_AB_MERGE_C R184, R2, R0, R185 ;  /* 0x0000000002b8723e */ /* 0x000fe200048060b9 */
[C---:B------:R-:W-:Y:S01]  /*6010*/  FMUL R10, R78.reuse, R14 ;  /* 0x0000000e4e0a7220 */ /* 0x040fe20000400000 */
[C---:B------:R-:W-:Y:S01]  /*6020*/  FFMA R11, R81.reuse, R90, R11 ;  /* 0x0000005a510b7223 */ /* 0x040fe2000000000b */
[C---:B------:R-:W-:Y:S01]  /*6030*/  FFMA R8, R81.reuse, R89, R8 ;  /* 0x0000005951087223 */ /* 0x040fe20000000008 */
[----:B------:R-:W-:Y:S01]  /*6040*/  FFMA R9, R81, R92, R9 ;  /* 0x0000005c51097223 */ /* 0x000fe20000000009 */
[----:B------:R-:W-:Y:S01]  /*6050*/  F2FP.F16.E5M2.UNPACK_B R131, R160 ;  /* 0x000000a0ff83723e */ /* 0x000fe200020004ff */
[----:B------:R-:W-:Y:S01]  /*6060*/  HADD2.F32 R98, -RZ, R97.H1_H1 ;  /* 0x30000061ff627230 */ /* 0x000fe20000004100 */
[----:B------:R-:W-:Y:S01]  /*6070*/  F2FP.SATFINITE.E5M2.F32.PACK_AB_MERGE_C R186, R11, R6, RZ ;  /* 0x000000060bba723e */ /* 0x000fe200048060ff */
[----:B------:R-:W-:Y:S01]  /*6080*/  FFMA R10, R81, R91, R10 ;  /* 0x0000005b510a7223 */ /* 0x000fe2000000000a */
[----:B------:R-:W-:Y:S02]  /*6090*/  HADD2.F32 R97, -RZ, R99.H0_H0 ;  /* 0x20000063ff617230 */ /* 0x000fe40000004100 */
[C---:B------:R-:W-:Y:S01]  /*60a0*/  FMUL R15, R78.reuse, R15 ;  /* 0x0000000f4e0f7220 */ /* 0x040fe20000400000 */
[----:B------:R-:W-:Y:S01]  /*60b0*/  F2FP.SATFINITE.E5M2.F32.PACK_AB_MERGE_C R185, R5, R4, R186 ;  /* 0x0000000405b9723e */ /* 0x000fe200048060ba */
[----:B------:R-:W-:Y:S02]  /*60c0*/  HADD2.F32 R132, -RZ, R131.H1_H1 ;  /* 0x30000083ff847230 */ /* 0x000fe40000004100 */
[C---:B------:R-:W-:Y:S01]  /*60d0*/  FMUL R14, R78.reuse, R18 ;  /* 0x000000124e0e7220 */ /* 0x040fe20000400000 */
[C---:B------:R-:W-:Y:S01]  /*60e0*/  FFMA R15, R81.reuse, R94, R15 ;  /* 0x0000005e510f7223 */ /* 0x040fe2000000000f */
[C---:B------:R-:W-:Y:S01]  /*60f0*/  FFMA R12, R81.reuse, R93, R12 ;  /* 0x0000005d510c7223 */ /* 0x040fe2000000000c */
[----:B------:R-:W-:Y:S01]  /*6100*/  FFMA R13, R81, R96, R13 ;  /* 0x00000060510d7223 */ /* 0x000fe2000000000d */
[----:B------:R-:W-:Y:S01]  /*6110*/  F2FP.F16.E5M2.UNPACK_B R133, R160.H1 ;  /* 0x000000a0ff85723e */ /* 0x000fe200030004ff */
[--C-:B------:R-:W-:Y:S01]  /*6120*/  HADD2.F32 R99, -RZ, R101.reuse.H0_H0 ;  /* 0x20000065ff637230 */ /* 0x100fe20000004100 */
[----:B------:R-:W-:Y:S01]  /*6130*/  F2FP.SATFINITE.E5M2.F32.PACK_AB_MERGE_C R186, R15, R10, RZ ;  /* 0x0000000a0fba723e */ /* 0x000fe200048060ff */
[----:B------:R-:W-:Y:S01]  /*6140*/  FFMA R14, R81, R95, R14 ;  /* 0x0000005f510e7223 */ /* 0x000fe2000000000e */
[C---:B------:R-:W-:Y:S01]  /*6150*/  FMUL R19, R78.reuse, R19 ;  /* 0x000000134e137220 */ /* 0x040fe20000400000 */
[----:B------:R-:W-:Y:S01]  /*6160*/  HADD2.F32 R102, -RZ, R101.H1_H1 ;  /* 0x30000065ff667230 */ /* 0x000fe20000004100 */
[----:B------:R-:W-:Y:S01]  /*6170*/  F2FP.SATFINITE.E5M2.F32.PACK_AB_MERGE_C R186, R9, R8, R186 ;  /* 0x0000000809ba723e */ /* 0x000fe200048060ba */
[----:B------:R-:W-:Y:S02]  /*6180*/  HADD2.F32 R101, -RZ, R103.H0_H0 ;  /* 0x20000067ff657230 */ /* 0x000fe40000004100 */
[C---:B------:R-:W-:Y:S01]  /*6190*/  FFMA R19, R81.reuse, R98, R19 ;  /* 0x0000006251137223 */ /* 0x040fe20000000013 */
[C---:B------:R-:W-:Y:S01]  /*61a0*/  FFMA R16, R81.reuse, R97, R16 ;  /* 0x0000006151107223 */ /* 0x040fe20000000010 */
[----:B------:R-:W-:Y:S01]  /*61b0*/  FFMA R17, R81, R100, R17 ;  /* 0x0000006451117223 */ /* 0x000fe20000000011 */
[C---:B------:R-:W-:Y:S01]  /*61c0*/  FMUL R18, R78.reuse, R22 ;  /* 0x000000164e127220 */ /* 0x040fe20000400000 */
[----:B------:R-:W-:Y:S01]  /*61d0*/  F2FP.F16.E5M2.UNPACK_B R135, R161 ;  /* 0x000000a1ff87723e */ /* 0x000fe200020004ff */
        /* <DEDUP_REMOVED lines=10> */
[----:B------:R1:W-:Y:S01]  /*6280*/  STS.128 [R172+UR49+0x4200], R184 ;  /* 0x004200b8ac007988 */ /* 0x0003e20008000c31 */
[----:B------:R-:W-:Y:S01]  /*6290*/  HADD2.F32 R136, -RZ, R135.H1_H1 ;  /* 0x30000087ff887230 */ /* 0x000fe20000004100 */
[----:B------:R-:W-:Y:S01]  /*62a0*/  F2FP.SATFINITE.E5M2.F32.PACK_AB_MERGE_C R196, R23, R18, RZ ;  /* 0x0000001217c4723e */ /* 0x000fe200048060ff */
[C---:B------:R-:W-:Y:S01]  /*62b0*/  FMUL R22, R78.reuse, R26 ;  /* 0x0000001a4e167220 */ /* 0x040fe20000400000 */
[C---:B------:R-:W-:Y:S01]  /*62c0*/  FMUL R27, R78.reuse, R27 ;  /* 0x0000001b4e1b7220 */ /* 0x040fe20000400000 */
[--C-:B------:R-:W-:Y:S01]  /*62d0*/  HADD2.F32 R107, -RZ, R109.reuse.H0_H0 ;  /* 0x2000006dff6b7230 */ /* 0x100fe20000004100 */
[----:B------:R-:W-:Y:S01]  /*62e0*/  F2FP.SATFINITE.E5M2.F32.PACK_AB_MERGE_C R196, R17, R16, R196 ;  /* 0x0000001011c4723e */ /* 0x000fe200048060c4 */
[C---:B------:R-:W-:Y:S01]  /*62f0*/  FFMA R22, R81.reuse, R103, R22 ;  /* 0x0000006751167223 */ /* 0x040fe20000000016 */
[C---:B------:R-:W-:Y:S01]  /*6300*/  FFMA R27, R81.reuse, R106, R27 ;  /* 0x0000006a511b7223 */ /* 0x040fe2000000001b */
[C---:B------:R-:W-:Y:S01]  /*6310*/  FFMA R24, R81.reuse, R105, R24 ;  /* 0x0000006951187223 */ /* 0x040fe20000000018 */
[----:B------:R-:W-:Y:S01]  /*6320*/  F2FP.F16.E5M2.UNPACK_B R137, R161.H1 ;  /* 0x000000a1ff89723e */ /* 0x000fe200030004ff */
[----:B------:R-:W-:Y:S02]  /*6330*/  HADD2.F32 R110, -RZ, R109.H1_H1 ;  /* 0x3000006dff6e7230 */ /* 0x000fe40000004100 */
[----:B------:R-:W-:Y:S01]  /*6340*/  FFMA R25, R81, R108, R25 ;  /* 0x0000006c51197223 */ /* 0x000fe20000000019 */
[----:B------:R-:W-:Y:S01]  /*6350*/  F2FP.SATFINITE.E5M2.F32.PACK_AB_MERGE_C R197, R27, R22, RZ ;  /* 0x000000161bc5723e */ /* 0x000fe200048060ff */
[----:B------:R-:W-:Y:S02]  /*6360*/  HADD2.F32 R109, -RZ, R111.H0_H0 ;  /* 0x2000006fff6d7230 */ /* 0x000fe40000004100 */
[C---:B------:R-:W-:Y:S01]  /*6370*/  FMUL R26, R78.reuse, R30 ;  /* 0x0000001e4e1a7220 */ /* 0x040fe20000400000 */
[C---:B------:R-:W-:Y:S01]  /*6380*/  FMUL R31, R78.reuse, R31 ;  /* 0x0000001f4e1f7220 */ /* 0x040fe20000400000 */
[--C-:B------:R-:W-:Y:S01]  /*6390*/  HADD2.F32 R111, -RZ, R113.reuse.H0_H0 ;  /* 0x20000071ff6f7230 */ /* 0x100fe20000004100 */
[----:B------:R-:W-:Y:S01]  /*63a0*/  F2FP.SATFINITE.E5M2.F32.PACK_AB_MERGE_C R197, R21, R20, R197 ;  /* 0x0000001415c5723e */ /* 0x000fe200048060c5 */
[C---:B------:R-:W-:Y:S01]  /*63b0*/  FFMA R26, R81.reuse, R107, R26 ;  /* 0x0000006b511a7223 */ /* 0x040fe2000000001a */
[C---:B------:R-:W-:Y:S01]  /*63c0*/  FFMA R31, R81.reuse, R110, R31 ;  /* 0x0000006e511f7223 */ /* 0x040fe2000000001f */
[C---:B------:R-:W-:Y:S01]  /*63d0*/  FFMA R28, R81.reuse, R109, R28 ;  /* 0x0000006d511c7223 */ /* 0x040fe2000000001c */
[----:B------:R-:W-:Y:S01]  /*63e0*/  F2FP.F16.E5M2.UNPACK_B R139, R162 ;  /* 0x000000a2ff8b723e */ /* 0x000fe200020004ff */
[----:B------:R-:W-:Y:S02]  /*63f0*/  HADD2.F32 R114, -RZ, R113.H1_H1 ;  /* 0x30000071ff727230 */ /* 0x000fe40000004100 */
[----:B------:R-:W-:Y:S01]  /*6400*/  FFMA R29, R81, R112, R29 ;  /* 0x00000070511d7223 */ /* 0x000fe2000000001d */
[----:B------:R-:W-:Y:S01]  /*6410*/  F2FP.SATFINITE.E5M2.F32.PACK_AB_MERGE_C R198, R31, R26, RZ ;  /* 0x0000001a1fc6723e */ /* 0x000fe200048060ff */
[----:B------:R-:W-:Y:S02]  /*6420*/  HADD2.F32 R113, -RZ, R115.H0_H0 ;  /* 0x20000073ff717230 */ /* 0x000fe40000004100 */
[C---:B------:R-:W-:Y:S01]  /*6430*/  FMUL R30, R78.reuse, R34 ;  /* 0x000000224e1e7220 */ /* 0x040fe20000400000 */
[----:B------:R-:W-:Y:S01]  /*6440*/  HADD2.F32 R140, -RZ, R139.H1_H1 ;  /* 0x3000008bff8c7230 */ /* 0x000fe20000004100 */
[----:B------:R-:W-:Y:S01]  /*6450*/  F2FP.SATFINITE.E5M2.F32.PACK_AB_MERGE_C R198, R25, R24, R198 ;  /* 0x0000001819c6723e */ /* 0x000fe200048060c6 */
[C---:B------:R-:W-:Y:S01]  /*6460*/  FMUL R35, R78.reuse, R35 ;  /* 0x000000234e237220 */ /* 0x040fe20000400000 */
[--C-:B------:R-:W-:Y:S02]  /*6470*/  HADD2.F32 R115, -RZ, R117.reuse.H0_H0 ;  /* 0x20000075ff737230 */ /* 0x100fe40000004100 */
[C---:B------:R-:W-:Y:S01]  /*6480*/  FFMA R30, R81.reuse, R111, R30 ;  /* 0x0000006f511e7223 */ /* 0x040fe2000000001e */
[----:B------:R-:W-:Y:S02]  /*6490*/  HADD2.F32 R118, -RZ, R117.H1_H1 ;  /* 0x30000075ff767230 */ /* 0x000fe40000004100 */
[C---:B------:R-:W-:Y:S01]  /*64a0*/  FFMA R35, R81.reuse, R114, R35 ;  /* 0x0000007251237223 */ /* 0x040fe20000000023 */
[C---:B------:R-:W-:Y:S01]  /*64b0*/  FFMA R32, R81.reuse, R113, R32 ;  /* 0x0000007151207223 */ /* 0x040fe20000000020 */
[----:B------:R-:W-:Y:S01]  /*64c0*/  F2FP.F16.E5M2.UNPACK_B R141, R162.H1 ;  /* 0x000000a2ff8d723e */ /* 0x000fe200030004ff */
[----:B------:R-:W-:Y:S01]  /*64d0*/  FFMA R33, R81, R116, R33 ;  /* 0x0000007451217223 */ /* 0x000fe20000000021 */
[----:B------:R-:W-:Y:S01]  /*64e0*/  HADD2.F32 R117, -RZ, R119.H0_H0 ;  /* 0x20000077ff757230 */ /* 0x000fe20000004100 */
        /* <DEDUP_REMOVED lines=9> */
[----:B------:R1:W-:Y:S01]  /*6580*/  STS.128 [R204+0x4010], R196 ;  /* 0x004010c4cc007388 */ /* 0x0003e20000000c00 */
[----:B------:R-:W-:Y:S01]  /*6590*/  FFMA R37, R81, R120, R37 ;  /* 0x0000007851257223 */ /* 0x000fe20000000025 */
[----:B------:R-:W-:Y:S01]  /*65a0*/  F2FP.SATFINITE.E5M2.F32.PACK_AB_MERGE_C R200, R39, R34, RZ ;  /* 0x0000002227c8723e */ /* 0x000fe200048060ff */
[----:B------:R-:W-:Y:S02]  /*65b0*/  HADD2.F32 R122, -RZ, R121.H1_H1 ;  /* 0x30000079ff7a7230 */ /* 0x000fe40000004100 */
[C---:B------:R-:W-:Y:S01]  /*65c0*/  FMUL R38, R78.reuse, R42 ;  /* 0x0000002a4e267220 */ /* 0x040fe20000400000 */
[----:B------:R-:W-:Y:S01]  /*65d0*/  HADD2.F32 R121, -RZ, R123.H0_H0 ;  /* 0x2000007bff797230 */ /* 0x000fe20000004100 */
[----:B------:R-:W-:Y:S01]  /*65e0*/  F2FP.SATFINITE.E5M2.F32.PACK_AB_MERGE_C R200, R33, R32, R200 ;  /* 0x0000002021c8723e */ /* 0x000fe200048060c8 */
[----:B------:R-:W-:Y:S02]  /*65f0*/  HADD2.F32 R144, -RZ, R143.H1_H1 ;  /* 0x3000008fff907230 */ /* 0x000fe40000004100 */
[C---:B------:R-:W-:Y:S01]  /*6600*/  FFMA R38, R81.reuse, R119, R38 ;  /* 0x0000007751267223 */ /* 0x040fe20000000026 */
[C---:B------:R-:W-:Y:S01]  /*6610*/  FMUL R43, R78.reuse, R43 ;  /* 0x0000002b4e2b7220 */ /* 0x040fe20000400000 */
[--C-:B------:R-:W-:Y:S02]  /*6620*/  HADD2.F32 R123, -RZ, R125.reuse.H0_H0 ;  /* 0x2000007dff7b7230 */ /* 0x100fe40000004100 */
[C---:B------:R-:W-:Y:S01]  /*6630*/  FMUL R42, R78.reuse, R46 ;  /* 0x0000002e4e2a7220 */ /* 0x040fe20000400000 */
[----:B------:R-:W-:Y:S02]  /*6640*/  HADD2.F32 R126, -RZ, R125.H1_H1 ;  /* 0x3000007dff7e7230 */ /* 0x000fe40000004100 */
[C---:B------:R-:W-:Y:S01]  /*6650*/  FFMA R43, R81.reuse, R122, R43 ;  /* 0x0000007a512b7223 */ /* 0x040fe2000000002b */
[----:B------:R-:W-:Y:S01]  /*6660*/  F2FP.F16.E5M2.UNPACK_B R145, R163.H1 ;  /* 0x000000a3ff91723e */ /* 0x000fe200030004ff */
[C---:B------:R-:W-:Y:S01]  /*6670*/  FFMA R40, R81.reuse, R121, R40 ;  /* 0x0000007951287223 */ /* 0x040fe20000000028 */
[----:B------:R-:W-:Y:S01]  /*6680*/  FFMA R41, R81, R124, R41 ;  /* 0x0000007c51297223 */ /* 0x000fe20000000029 */
[----:B------:R-:W-:Y:S01]  /*6690*/  ISETP.NE.AND P0, PT, R193, RZ, PT ;  /* 0x000000ffc100720c */ /* 0x000fe20003f05270 */
[----:B------:R-:W-:Y:S01]  /*66a0*/  HADD2.F32 R125, -RZ, R127.H0_H0 ;  /* 0x2000007fff7d7230 */ /* 0x000fe20000004100 */
[----:B------:R-:W-:Y:S01]  /*66b0*/  F2FP.SATFINITE.E5M2.F32.PACK_AB_MERGE_C R201, R43, R38, RZ ;  /* 0x000000262bc9723e */ /* 0x000fe200048060ff */
[----:B------:R-:W-:Y:S01]  /*66c0*/  FFMA R42, R81, R123, R42 ;  /* 0x0000007b512a7223 */ /* 0x000fe2000000002a */
[C---:B------:R-:W-:Y:S01]  /*66d0*/  FMUL R47, R78.reuse, R47 ;  /* 0x0000002f4e2f7220 */ /* 0x040fe20000400000 */
[--C-:B------:R-:W-:Y:S01]  /*66e0*/  HADD2.F32 R127, -RZ, R129.reuse.H0_H0 ;  /* 0x20000081ff7f7230 */ /* 0x100fe20000004100 */
[----:B------:R-:W-:Y:S01]  /*66f0*/  F2FP.SATFINITE.E5M2.F32.PACK_AB_MERGE_C R201, R37, R36, R201 ;  /* 0x0000002425c9723e */ /* 0x000fe200048060c9 */
[----:B------:R-:W-:Y:S02]  /*6700*/  HADD2.F32 R130, -RZ, R129.H1_H1 ;  /* 0x30000081ff827230 */ /* 0x000fe40000004100 */
[C---:B------:R-:W-:Y:S01]  /*6710*/  FFMA R47, R81.reuse, R126, R47 ;  /* 0x0000007e512f7223 */ /* 0x040fe2000000002f */
[C---:B------:R-:W-:Y:S01]  /*6720*/  FFMA R44, R81.reuse, R125, R44 ;  /* 0x0000007d512c7223 */ /* 0x040fe2000000002c */
[C---:B------:R-:W-:Y:S01]  /*6730*/  FFMA R45, R81.reuse, R128, R45 ;  /* 0x00000080512d7223 */ /* 0x040fe2000000002d */
[----:B------:R-:W-:Y:S02]  /*6740*/  HADD2.F32 R129, -RZ, R131.H0_H0 ;  /* 0x20000083ff817230 */ /* 0x000fe40000004100 */
[C---:B------:R-:W-:Y:S01]  /*6750*/  FMUL R46, R78.reuse, R50 ;  /* 0x000000324e2e7220 */ /* 0x040fe20000400000 */
[C---:B------:R-:W-:Y:S01]  /*6760*/  FMUL R51, R78.reuse, R51 ;  /* 0x000000334e337220 */ /* 0x040fe20000400000 */
[--C-:B------:R-:W-:Y:S02]  /*6770*/  HADD2.F32 R131, -RZ, R133.reuse.H0_H0 ;  /* 0x20000085ff837230 */ /* 0x100fe40000004100 */
[C---:B------:R-:W-:Y:S01]  /*6780*/  FMUL R50, R78.reuse, R54 ;  /* 0x000000364e327220 */ /* 0x040fe20000400000 */
[C---:B------:R-:W-:Y:S01]  /*6790*/  FFMA R46, R81.reuse, R127, R46 ;  /* 0x0000007f512e7223 */ /* 0x040fe2000000002e */
[----:B------:R-:W-:Y:S02]  /*67a0*/  HADD2.F32 R134, -RZ, R133.H1_H1 ;  /* 0x30000085ff867230 */ /* 0x000fe40000004100 */
[C---:B------:R-:W-:Y:S01]  /*67b0*/  FFMA R51, R81.reuse, R130, R51 ;  /* 0x0000008251337223 */ /* 0x040fe20000000033 */
[----:B------:R-:W-:Y:S02]  /*67c0*/  HADD2.F32 R133, -RZ, R135.H0_H0 ;  /* 0x20000087ff857230 */ /* 0x000fe40000004100 */
[C---:B------:R-:W-:Y:S01]  /*67d0*/  FMUL R55, R78.reuse, R55 ;  /* 0x000000374e377220 */ /* 0x040fe20000400000 */
[C---:B------:R-:W-:Y:S01]  /*67e0*/  FFMA R48, R81.reuse, R129, R48 ;  /* 0x0000008151307223 */ /* 0x040fe20000000030 */
[C---:B------:R-:W-:Y:S01]  /*67f0*/  FFMA R49, R81.reuse, R132, R49 ;  /* 0x0000008451317223 */ /* 0x040fe20000000031 */
[--C-:B------:R-:W-:Y:S02]  /*6800*/  HADD2.F32 R135, -RZ, R137.reuse.H0_H0 ;  /* 0x20000089ff877230 */ /* 0x100fe40000004100 */
[C---:B------:R-:W-:Y:S01]  /*6810*/  FFMA R50, R81.reuse, R131, R50 ;  /* 0x0000008351327223 */ /* 0x040fe20000000032 */
[----:B------:R-:W-:Y:S02]  /*6820*/  HADD2.F32 R138, -RZ, R137.H1_H1 ;  /* 0x30000089ff8a7230 */ /* 0x000fe40000004100 */
[C---:B------:R-:W-:Y:S01]  /*6830*/  FMUL R54, R78.reuse, R58 ;  /* 0x0000003a4e367220 */ /* 0x040fe20000400000 */
[----:B------:R-:W-:Y:S02]  /*6840*/  HADD2.F32 R137, -RZ, R139.H0_H0 ;  /* 0x2000008bff897230 */ /* 0x000fe40000004100 */
[C---:B------:R-:W-:Y:S01]  /*6850*/  FFMA R55, R81.reuse, R134, R55 ;  /* 0x0000008651377223 */ /* 0x040fe20000000037 */
        /* <DEDUP_REMOVED lines=16> */
[----:B------:R-:W-:Y:S01]  /*6960*/  FFMA R63, R81, R142, R63 ;  /* 0x0000008e513f7223 */ /* 0x000fe2000000003f */
[----:B------:R-:W-:Y:S01]  /*6970*/  FMUL R67, R78, R67 ;  /* 0x000000434e437220 */ /* 0x000fe20000400000 */
[----:B------:R-:W-:Y:S01]  /*6980*/  F2FP.SATFINITE.E5M2.F32.PACK_AB_MERGE_C R202, R47, R42, RZ ;  /* 0x0000002a2fca723e */ /* 0x000fe200048060ff */
[----:B------:R-:W-:Y:S01]  /*6990*/  FFMA R60, R81, R141, R60 ;  /* 0x0000008d513c7223 */ /* 0x000fe2000000003c */
[----:B------:R-:W-:Y:S01]  /*69a0*/  F2FP.SATFINITE.E5M2.F32.PACK_AB_MERGE_C R203, R51, R46, RZ ;  /* 0x0000002e33cb723e */ /* 0x000fe200048060ff */
[C---:B------:R-:W-:Y:S01]  /*69b0*/  FFMA R61, R81.reuse, R144, R61 ;  /* 0x00000090513d7223 */ /* 0x040fe2000000003d */
[C---:B------:R-:W-:Y:S01]  /*69c0*/  FFMA R62, R81.reuse, R143, R62 ;  /* 0x0000008f513e7223 */ /* 0x040fe2000000003e */
[----:B------:R-:W-:Y:S01]  /*69d0*/  FFMA R67, R81, R146, R67 ;  /* 0x0000009251437223 */ /* 0x000fe20000000043 */
[----:B------:R-:W-:Y:S02]  /*69e0*/  F2FP.SATFINITE.E5M2.F32.PACK_AB_MERGE_C R202, R41, R40, R202 ;  /* 0x0000002829ca723e */ /* 0x000fe400048060ca */
[----:B------:R-:W-:Y:S02]  /*69f0*/  F2FP.SATFINITE.E5M2.F32.PACK_AB_MERGE_C R203, R45, R44, R203 ;  /* 0x0000002c2dcb723e */ /* 0x000fe400048060cb */
[----:B------:R-:W-:Y:S02]  /*6a00*/  F2FP.SATFINITE.E5M2.F32.PACK_AB_MERGE_C R212, R55, R50, RZ ;  /* 0x0000003237d4723e */ /* 0x000fe400048060ff */
[----:B------:R-:W-:Y:S01]  /*6a10*/  F2FP.SATFINITE.E5M2.F32.PACK_AB_MERGE_C R213, R59, R54, RZ ;  /* 0x000000363bd5723e */ /* 0x000fe200048060ff */
[----:B------:R1:W-:Y:S01]  /*6a20*/  STS.128 [R206+0x4020], R200 ;  /* 0x004020c8ce007388 */ /* 0x0003e20000000c00 */
[----:B------:R-:W-:Y:S02]  /*6a30*/  F2FP.SATFINITE.E5M2.F32.PACK_AB_MERGE_C R214, R63, R58, RZ ;  /* 0x0000003a3fd6723e */ /* 0x000fe400048060ff */
[----:B------:R-:W-:Y:S02]  /*6a40*/  F2FP.SATFINITE.E5M2.F32.PACK_AB_MERGE_C R215, R67, R62, RZ ;  /* 0x0000003e43d7723e */ /* 0x000fe400048060ff */
[----:B------:R-:W-:Y:S02]  /*6a50*/  F2FP.SATFINITE.E5M2.F32.PACK_AB_MERGE_C R212, R49, R48, R212 ;  /* 0x0000003031d4723e */ /* 0x000fe400048060d4 */
[----:B------:R-:W-:Y:S02]  /*6a60*/  F2FP.SATFINITE.E5M2.F32.PACK_AB_MERGE_C R213, R53, R52, R213 ;  /* 0x0000003435d5723e */ /* 0x000fe400048060d5 */
[----:B------:R-:W-:Y:S02]  /*6a70*/  F2FP.SATFINITE.E5M2.F32.PACK_AB_MERGE_C R214, R57, R56, R214 ;  /* 0x0000003839d6723e */ /* 0x000fe400048060d6 */
[----:B------:R-:W-:Y:S02]  /*6a80*/  F2FP.SATFINITE.E5M2.F32.PACK_AB_MERGE_C R215, R61, R60, R215 ;  /* 0x0000003c3dd7723e */ /* 0x000fe400048060d7 */
[----:B------:R-:W-:Y:S02]  /*6a90*/  LEA R210, R181, UR49, 0x3 ;  /* 0x00000031b5d27c11 */ /* 0x000fe4000f8e18ff */
[----:B------:R-:W-:Y:S01]  /*6aa0*/  @P6 SHF.L.U32 R221, R180, 0x1f, RZ ;  /* 0x0000001fb4dd6819 */ /* 0x000fe200000006ff */
[----:B------:R1:W-:Y:S01]  /*6ab0*/  STS.128 [R205+0x4010], R212 ;  /* 0x004010d4cd007388 */ /* 0x0003e20000000c00 */
[----:B------:R-:W-:Y:S01]  /*6ac0*/  @!PT LDS RZ, [RZ] ;  /* 0x00000000fffff984 */ /* 0x000fe20000000800 */
[----:B------:R-:W-:Y:S01]  /*6ad0*/  @!PT LDS RZ, [RZ] ;  /* 0x00000000fffff984 */ /* 0x000fe20000000800 */
[----:B------:R-:W-:Y:S01]  /*6ae0*/  @!PT LDS RZ, [RZ] ;  /* 0x00000000fffff984 */ /* 0x000fe20000000800 */
[----:B------:R-:W-:Y:S01]  /*6af0*/  @!PT LDS RZ, [RZ] ;  /* 0x00000000fffff984 */ /* 0x000fe20000000800 */
[----:B------:R2:W-:Y:S07]  /*6b00*/  MEMBAR.ALL.CTA ;  /* 0x0000000000007992 */ /* 0x0005ee0000008000 */
[----:B--2---:R-:W2:Y:S02]  /*6b10*/  FENCE.VIEW.ASYNC.S ;  /* 0x00000000000073c6 */ /* 0x004ea40000000000 */
[----:B--2---:R-:W-:Y:S06]  /*6b20*/  BAR.SYNC.DEFER_BLOCKING 0x1, 0x80 ;  /* 0x0042000000007b1d */ /* 0x004fec0000010000 */
[----:B------:R-:W-:Y:S05]  /*6b30*/  @P0 BRA `(.L_x_97) ;  /* 0x0000000000280947 */ /* 0x000fea0003800000 */
[----:B------:R-:W-:Y:S02]  /*6b40*/  UIADD3 UR4, UPT, UPT, UR49, 0x4200, URZ ;  /* 0x0000420031047890 */ /* 0x000fe4000fffe0ff */
[----:B------:R-:W-:Y:S01]  /*6b50*/  UIADD3 UR6, UP0, UPT, UR52, 0x680, URZ ;  /* 0x0000068034067890 */ /* 0x000fe2000ff1e0ff */
[----:B------:R-:W-:Y:S03]  /*6b60*/  UMOV UR43, UR36 ;  /* 0x00000024002b7c82 */ /* 0x000fe60008000000 */
[----:B------:R-:W-:Y:S01]  /*6b70*/  MOV R192, UR4 ;  /* 0x0000000400c07c02 */ /* 0x000fe20008000f00 */
[----:B------:R-:W-:Y:S03]  /*6b80*/  UIADD3.X UR7, UPT, UPT, URZ, UR53, URZ, UP0, !UPT ;  /* 0x00000035ff077290 */ /* 0x000fe600087fe4ff */
[----:B------:R-:W-:Y:S11]  /*6b90*/  R2UR UR40, R192 ;  /* 0x00000000c02872ca */ /* 0x000ff600000e0000 */
[----:B------:R-:W-:Y:S02]  /*6ba0*/  @!UPT UIADD3 URZ, UPT, UPT, URZ, URZ, URZ ;  /* 0x000000fffffff290 */ /* 0x000fe4000fffe0ff */
[----:B------:R2:W-:Y:S01]  /*6bb0*/  UTMASTG.3D [UR40], [UR6] ;  /* 0x00000028060073b5 */ /* 0x0005e20008010000 */
[----:B------:R0:W-:Y:S01]  /*6bc0*/  UTMACMDFLUSH ;  /* 0x00000000000079b7 */ /* 0x0001e20000000000 */
[----:B--2---:R-:W-:Y:S04]  /*6bd0*/  DEPBAR.LE SB0, 0x1 ;  /* 0x000080400000791a */ /* 0x004fe80000000000 */
.L_x_97:
[----:B------:R-:W-:Y:S05]  /*6be0*/  BSYNC.RECONVERGENT B0 ;  /* 0x0000000000007941 */ /* 0x000fea0003800200 */
.L_x_96:
[----:B------:R-:W-:Y:S06]  /*6bf0*/  BAR.SYNC.DEFER_BLOCKING 0x1, 0x80 ;  /* 0x0042000000007b1d */ /* 0x000fec0000010000 */
[----:B------:R-:W2:Y:S01]  /*6c00*/  @P6 SYNCS.PHASECHK.TRANS64.TRYWAIT P0, [R210+URZ+0x50], R221 ;  /* 0x000050ddd20065a7 */ /* 0x000ea200080011ff */
[----:B------:R-:W-:Y:S01]  /*6c10*/  BSSY B1, `(.L_x_98) ;  /* 0x0000023000017945 */ /* 0x000fe20003800000 */
[----:B--2---:R-:W-:Y:S03]  /*6c20*/  @P6 SEL R208, RZ, 0x1, !P0 ;  /* 0x00000001ffd06807 */ /* 0x004fe60004000000 */
[----:B------:R-:W-:Y:S05]  /*6c30*/  @!P6 BRA `(.L_x_99) ;  /* 0x000000000080e947 */ /* 0x000fea0003800000 */
[----:B------:R-:W-:Y:S01]  /*6c40*/  ISETP.NE.AND P1, PT, R209, RZ, PT ;  /* 0x000000ffd100720c */ /* 0x000fe20003f25270 */
[----:B------:R-:W-:Y:S01]  /*6c50*/  BSSY B0, `(.L_x_100) ;  /* 0x000000a000007945 */ /* 0x000fe20003800000 */
[----:B------:R-:W-:Y:S11]  /*6c60*/  ISETP.NE.AND P0, PT, R208, RZ, PT ;  /* 0x000000ffd000720c */ /* 0x000ff60003f05270 */
[----:B------:R-:W-:Y:S04]  /*6c70*/  @P1 IMAD R0, R181, 0x2000, R190 ;  /* 0x00002000b5001824 */ /* 0x000fe800078e02be */
[C---:B------:R-:W-:Y:S01]  /*6c80*/  @P1 IMAD.IADD R2, R0.reuse, 0x1, R211 ;  /* 0x0000000100021824 */ /* 0x040fe200078e02d3 */
[----:B------:R-:W-:Y:S03]  /*6c90*/  @P1 IADD3 R219, PT, PT, R0, R219, RZ ;  /* 0x000000db00db1210 */ /* 0x000fe60007ffe0ff */
[----:B------:R-:W-:Y:S01]  /*6ca0*/  @P1 IMAD.IADD R217, R217, 0x1, R2 ;  /* 0x00000001d9d91824 */ /* 0x000fe200078e0202 */
[----:B------:R-:W-:Y:S06]  /*6cb0*/  @P0 BRA `(.L_x_101) ;  /* 0x00000000000c0947 */ /* 0x000fec0003800000 */
[----:B------:R-:W-:Y:S04]  /*6cc0*/  SHF.L.U32 R3, R180, 0x1f, RZ ;  /* 0x0000001fb4037819 */ /* 0x000fe800000006ff */
[----:B------:R-:W2:Y:S02]  /*6cd0*/  SYNCS.PHASECHK.TRANS64.TRYWAIT P0, [R210+URZ+0x50], R3 ;  /* 0x00005003d20075a7 */ /* 0x000ea400080011ff */
[----:B--2---:R-:W-:Y:S05]  /*6ce0*/  @!P0 BRA `(.L_x_102) ;  /* 0x0000001c00d08947 */ /* 0x004fea0003800000 */
.L_x_101:
[----:B------:R-:W-:Y:S05]  /*6cf0*/  BSYNC B0 ;  /* 0x0000000000007941 */ /* 0x000fea0003800000 */
.L_x_100:
[----:B------:R-:W-:Y:S01]  /*6d00*/  ISETP.NE.AND P0, PT, R209, RZ, PT ;  /* 0x000000ffd100720c */ /* 0x000fe20003f05270 */
[----:B--2---:R-:W-:Y:S02]  /*6d10*/  VIADD R210, R210, 0x60 ;  /* 0x00000060d2d27836 */ /* 0x004fe40000000000 */
[----:B------:R-:W-:Y:S02]  /*6d20*/  IMAD.U32 R3, RZ, RZ, UR37 ;  /* 0x00000025ff037e24 */ /* 0x000fe4000f8e00ff */
[----:B------:R-:W-:Y:S03]  /*6d30*/  VIADD R181, R181, 0x1 ;  /* 0x00000001b5b57836 */ /* 0x000fe60000000000 */
[----:B------:R-:W-:Y:S05]  /*6d40*/  PRMT R3, R3, 0x654, R210 ;  /* 0x0000065403037816 */ /* 0x000fea00000000d2 */
[----:B------:R2:W3:Y:S04]  /*6d50*/  @P0 LDS.128 R148, [R0] ;  /* 0x0000000000940984 */ /* 0x0004e80000000c00 */
[----:B------:R2:W4:Y:S04]  /*6d60*/  @P0 LDS.128 R152, [R2+0x10] ;  /* 0x0000100002980984 */ /* 0x0005280000000c00 */
        /* <DEDUP_REMOVED lines=9> */
[----:B------:R-:W-:Y:S01]  /*6e00*/  SEL R181, R181, RZ, P0 ;  /* 0x000000ffb5b57207 */ /* 0x000fe20000000000 */
[----:B-----5:R5:W-:Y:S02]  /*6e10*/  SYNCS.ARRIVE.TRANS64.RED.A1T0 RZ, [R3+URZ], RZ ;  /* 0x000000ff03ff79a7 */ /* 0x020be400081004ff */
[----:B-----5:R-:W-:Y:S04]  /*6e20*/  SEL R3, RZ, 0x1, P0 ;  /* 0x00000001ff037807 */ /* 0x020fe80000000000 */
[----:B--234-:R-:W-:Y:S02]  /*6e30*/  LOP3.LUT R180, R180, R3, RZ, 0x3c, !PT ;  /* 0x00000003b4b47212 */ /* 0x01cfe400078e3cff */
.L_x_99:
[----:B------:R-:W-:Y:S05]  /*6e40*/  BSYNC B1 ;  /* 0x0000000000017941 */ /* 0x000fea0003800000 */
.L_x_98:
[----:B------:R-:W-:Y:S05]  /*6e50*/  VIADD R0, R80, 0x40 ;  /* 0x0000004050007836 */ /* 0x000fea0000000000 */
[----:B------:R-:W-:Y:S04]  /*6e60*/  SHF.R.U32.HI R0, RZ, 0x15, R0 ;  /* 0x00000015ff007819 */ /* 0x000fe80000011600 */
[----:B------:R-:W-:Y:S11]  /*6e70*/  LOP3.LUT P0, RZ, R0, 0x3, R173, 0x48, !PT ;  /* 0x0000000300ff7812 */ /* 0x000ff600078048ad */
[----:B------:R-:W-:Y:S02]  /*6e80*/  @!UPT UIADD3 URZ, UPT, UPT, URZ, URZ, URZ ;  /* 0x000000fffffff290 */ /* 0x000fe4000fffe0ff */
[----:B------:R-:W-:Y:S05]  /*6e90*/  @!P0 BRA `(.L_x_103) ;  /* 0x0000000000408947 */ /* 0x000fea0003800000 */
[----:B------:R-:W2:Y:S01]  /*6ea0*/  LDCU.64 UR8, c[0x4][0x70] ;  /* 0x01000e00ff0877ac */ /* 0x000ea20008000a00 */
[----:B------:R-:W-:Y:S01]  /*6eb0*/  MOV R3, 0x0 ;  /* 0x0000000000037802 */ /* 0x000fe20000000f00 */
[----:B------:R-:W-:Y:S02]  /*6ec0*/  HFMA2 R12, -RZ, RZ, 0, 5.9604644775390625e-08 ;  /* 0x00000001ff0c7431 */ /* 0x000fe400000001ff */
[----:B------:R-:W-:Y:S02]  /*6ed0*/  IMAD.MOV.U32 R8, RZ, RZ, 0x192 ;  /* 0x00000192ff087424 */ /* 0x000fe400078e00ff */
[----:B------:R-:W-:Y:S01]  /*6ee0*/  IMAD.MOV.U32 R13, RZ, RZ, RZ ;  /* 0x000000ffff0d7224 */ /* 0x000fe200078e00ff */
[----:B------:R-:W3:Y:S01]  /*6ef0*/  LDCU.64 UR6, c[0x4][0x78] ;  /* 0x01000f00ff0677ac */ /* 0x000ee20008000a00 */
[----:B------:R-:W4:Y:S01]  /*6f00*/  LDC.64 R2, c[0x4][R3] ;  /* 0x0100000003027b82 */ /* 0x000f220000000a00 */
[----:B------:R-:W5:Y:S01]  /*6f10*/  LDCU.64 UR4, c[0x4][0x10] ;  /* 0x01000200ff0477ac */ /* 0x000f620008000a00 */
[----:B--2---:R-:W-:Y:S01]  /*6f20*/  MOV R5, UR9 ;  /* 0x0000000900057c02 */ /* 0x004fe20008000f00 */
[----:B------:R-:W-:Y:S01]  /*6f30*/  IMAD.U32 R4, RZ, RZ, UR8 ;  /* 0x00000008ff047e24 */ /* 0x000fe2000f8e00ff */
[----:B---3--:R-:W-:Y:S01]  /*6f40*/  MOV R7, UR7 ;  /* 0x0000000700077c02 */ /* 0x008fe20008000f00 */
[----:B------:R-:W-:Y:S01]  /*6f50*/  IMAD.U32 R6, RZ, RZ, UR6 ;  /* 0x00000006ff067e24 */ /* 0x000fe2000f8e00ff */
[----:B-----5:R-:W-:Y:S01]  /*6f60*/  MOV R11, UR5 ;  /* 0x00000005000b7c02 */ /* 0x020fe20008000f00 */
[----:B------:R-:W-:Y:S02]  /*6f70*/  IMAD.U32 R10, RZ, RZ, UR4 ;  /* 0x00000004ff0a7e24 */ /* 0x000fe4000f8e00ff */
[----:B------:R-:W-:Y:S07]  /*6f80*/  LEPC R20, `(.L_x_103) ;  /* 0x000000001014794e */ /* 0x000fee0000000000 */
[----:B-1--4-:R-:W-:Y:S05]  /*6f90*/  CALL.ABS.NOINC R2 ;  /* 0x0000000002007343 */ /* 0x012fea0003c00000 */
.L_x_103:
[----:B------:R-:W-:Y:S01]  /*6fa0*/  ISETP.NE.AND P0, PT, R193, RZ, PT ;  /* 0x000000ffc100720c */ /* 0x000fe20003f05270 */
[----:B------:R-:W-:Y:S05]  /*6fb0*/  WARPSYNC.ALL ;  /* 0x0000000000007948 */ /* 0x000fea0003800000 */
[----:B------:R-:W-:Y:S01]  /*6fc0*/  R2UR UR4, R80 ;  /* 0x00000000500472ca */ /* 0x000fe200000e0000 */
[----:B------:R-:W-:Y:S01]  /*6fd0*/  BSSY.RECONVERGENT B0, `(.L_x_104) ;  /* 0x000011d000007945 */ /* 0x000fe20003800200 */
[----:B------:R-:W-:Y:S02]  /*6fe0*/  F2FP.F16.E5M2.UNPACK_B R11, R149 ;  /* 0x00000095ff0b723e */ /* 0x000fe400020004ff */
[----:B------:R-:W-:Y:S02]  /*6ff0*/  F2FP.F16.E5M2.UNPACK_B R10, R150 ;  /* 0x00000096ff0a723e */ /* 0x000fe400020004ff */
[----:B------:R-:W-:Y:S01]  /*7000*/  F2FP.F16.E5M2.UNPACK_B R9, R151 ;  /* 0x00000097ff09723e */ /* 0x000fe200020004ff */
[--C-:B------:R-:W-:Y:S01]  /*7010*/  HADD2.F32 R83, -RZ, R11.reuse.H0_H0 ;  /* 0x2000000bff537230 */ /* 0x100fe20000004100 */
[----:B------:R-:W-:Y:S01]  /*7020*/  F2FP.F16.E5M2.UNPACK_B R8, R152 ;  /* 0x00000098ff08723e */ /* 0x000fe200020004ff */
[----:B------:R-:W-:Y:S01]  /*7030*/  HADD2.F32 R84, -RZ, R11.H1_H1 ;  /* 0x3000000bff547230 */ /* 0x000fe20000004100 */
[----:B------:R-:W-:Y:S01]  /*7040*/  F2FP.F16.E5M2.UNPACK_B R7, R153 ;  /* 0x00000099ff07723e */ /* 0x000fe200020004ff */
[--C-:B------:R-:W-:Y:S01]  /*7050*/  HADD2.F32 R87, -RZ, R10.reuse.H0_H0 ;  /* 0x2000000aff577230 */ /* 0x100fe20000004100 */
[----:B------:R-:W-:Y:S01]  /*7060*/  F2FP.F16.E5M2.UNPACK_B R6, R154 ;  /* 0x0000009aff06723e */ /* 0x000fe200020004ff */
[----:B------:R-:W-:Y:S01]  /*7070*/  HADD2.F32 R88, -RZ, R10.H1_H1 ;  /* 0x3000000aff587230 */ /* 0x000fe20000004100 */
[----:B------:R-:W-:Y:S01]  /*7080*/  F2FP.F16.E5M2.UNPACK_B R5, R155 ;  /* 0x0000009bff05723e */ /* 0x000fe200020004ff */
[--C-:B------:R-:W-:Y:S01]  /*7090*/  HADD2.F32 R91, -RZ, R9.reuse.H0_H0 ;  /* 0x20000009ff5b7230 */ /* 0x100fe20000004100 */
[----:B-1----:R-:W-:Y:S01]  /*70a0*/  F2FP.F16.E5M2.UNPACK_B R4, R156 ;  /* 0x0000009cff04723e */ /* 0x002fe200020004ff */
[----:B------:R-:W-:Y:S01]  /*70b0*/  HADD2.F32 R92, -RZ, R9.H1_H1 ;  /* 0x30000009ff5c7230 */ /* 0x000fe20000004100 */
[-C--:B------:R-:W-:Y:S01]  /*70c0*/  F2FP.F16.E5M2.UNPACK_B R2, R148.reuse ;  /* 0x00000094ff02723e */ /* 0x080fe200020004ff */
[--C-:B------:R-:W-:Y:S01]  /*70d0*/  HADD2.F32 R95, -RZ, R8.reuse.H0_H0 ;  /* 0x20000008ff5f7230 */ /* 0x100fe20000004100 */
[----:B------:R-:W-:Y:S01]  /*70e0*/  F2FP.F16.E5M2.UNPACK_B R148, R148.H1 ;  /* 0x00000094ff94723e */ /* 0x000fe200030004ff */
[----:B------:R-:W-:Y:S01]  /*70f0*/  HADD2.F32 R97, -RZ, R8.H1_H1 ;  /* 0x30000008ff617230 */ /* 0x000fe20000004100 */
[----:B------:R-:W-:Y:S01]  /*7100*/  F2FP.F16.E5M2.UNPACK_B R149, R149.H1 ;  /* 0x00000095ff95723e */ /* 0x000fe200030004ff */
[--C-:B------:R-:W-:Y:S01]  /*7110*/  HADD2.F32 R98, -RZ, R7.reuse.H0_H0 ;  /* 0x20000007ff627230 */ /* 0x100fe20000004100 */
[----:B------:R-:W-:Y:S01]  /*7120*/  F2FP.F16.E5M2.UNPACK_B R150, R150.H1 ;  /* 0x00000096ff96723e */ /* 0x000fe200030004ff */
[----:B------:R-:W-:Y:S01]  /*7130*/  HADD2.F32 R101, -RZ, R7.H1_H1 ;  /* 0x30000007ff657230 */ /* 0x000fe20000004100 */
[----:B------:R-:W-:Y:S01]  /*7140*/  F2FP.F16.E5M2.UNPACK_B R151, R151.H1 ;  /* 0x00000097ff97723e */ /* 0x000fe200030004ff */
[--C-:B------:R-:W-:Y:S01]  /*7150*/  HADD2.F32 R102, -RZ, R6.reuse.H0_H0 ;  /* 0x20000006ff667230 */ /* 0x100fe20000004100 */
[----:B------:R-:W-:Y:S01]  /*7160*/  F2FP.F16.E5M2.UNPACK_B R138, R163 ;  /* 0x000000a3ff8a723e */ /* 0x000fe200020004ff */
[----:B------:R-:W-:Y:S01]  /*7170*/  HADD2.F32 R105, -RZ, R6.H1_H1 ;  /* 0x30000006ff697230 */ /* 0x000fe20000004100 */
[----:B------:R-:W-:Y:S01]  /*7180*/  R2UR UR5, R207 ;  /* 0x00000000cf0572ca */ /* 0x000fe200000e0000 */
        /* <DEDUP_REMOVED lines=8> */
[----:B------:R-:W1:Y:S01]  /*7210*/  LDTM.x64 R4, tmem[UR4+0x40] ;  /* 0x00004004000479ee */ /* 0x000e620008340000 */
[--C-:B------:R-:W-:Y:S01]  /*7220*/  HADD2.F32 R0, -RZ, R2.reuse.H0_H0 ;  /* 0x20000002ff007230 */ /* 0x100fe20000004100 */
[----:B------:R-:W-:Y:S01]  /*7230*/  NOP ;  /* 0x0000000000007918 */ /* 0x000fe20000000000 */
[----:B------:R-:W-:Y:S01]  /*7240*/  HADD2.F32 R2, -RZ, R2.H1_H1 ;  /* 0x30000002ff027230 */ /* 0x000fe20000004100 */
[----:B------:R-:W-:Y:S01]  /*7250*/  UIADD3 UR5, UPT, UPT, UR5, 0xc0, URZ ;  /* 0x000000c005057890 */ /* 0x000fe2000fffe0ff */
[--C-:B------:R-:W-:Y:S01]  /*7260*/  HADD2.F32 R86, -RZ, R149.reuse.H1_H1 ;  /* 0x30000095ff567230 */ /* 0x100fe20000004100 */
[----:B------:R-:W-:Y:S01]  /*7270*/  F2FP.F16.E5M2.UNPACK_B R132, R161 ;  /* 0x000000a1ff84723e */ /* 0x000fe200020004ff */
[--C-:B------:R-:W-:Y:S01]  /*7280*/  HADD2.F32 R114, -RZ, R116.reuse.H0_H0 ;  /* 0x20000074ff727230 */ /* 0x100fe20000004100 */
[----:B------:R-:W-:Y:S01]  /*7290*/  UPRMT UR5, UR37, 0x654, UR5 ;  /* 0x0000065425057896 */ /* 0x000fe20008000005 */
[----:B------:R-:W-:Y:S01]  /*72a0*/  HADD2.F32 R117, -RZ, R116.H1_H1 ;  /* 0x30000074ff757230 */ /* 0x000fe20000004100 */
[----:B------:R-:W-:Y:S01]  /*72b0*/  F2FP.F16.E5M2.UNPACK_B R136, R162 ;  /* 0x000000a2ff88723e */ /* 0x000fe200020004ff */
[--C-:B------:R-:W-:Y:S01]  /*72c0*/  HADD2.F32 R118, -RZ, R120.reuse.H0_H0 ;  /* 0x20000078ff767230 */ /* 0x100fe20000004100 */
[----:B------:R-:W-:Y:S01]  /*72d0*/  F2FP.F16.E5M2.UNPACK_B R152, R152.H1 ;  /* 0x00000098ff98723e */ /* 0x000fe200030004ff */
[----:B------:R-:W-:Y:S01]  /*72e0*/  HADD2.F32 R121, -RZ, R120.H1_H1 ;  /* 0x30000078ff797230 */ /* 0x000fe20000004100 */
[----:B------:R-:W-:Y:S01]  /*72f0*/  F2FP.F16.E5M2.UNPACK_B R153, R153.H1 ;  /* 0x00000099ff99723e */ /* 0x000fe200030004ff */
[--C-:B------:R-:W-:Y:S01]  /*7300*/  HADD2.F32 R122, -RZ, R124.reuse.H0_H0 ;  /* 0x2000007cff7a7230 */ /* 0x100fe20000004100 */
[----:B------:R-:W-:Y:S01]  /*7310*/  F2FP.F16.E5M2.UNPACK_B R154, R154.H1 ;  /* 0x0000009aff9a723e */ /* 0x000fe200030004ff */
[----:B-1----:R-:W-:Y:S01]  /*7320*/  SYNCS.ARRIVE.TRANS64.RED.A1T0 RZ, [UR5], RZ ;  /* 0x000000ffffff79a7 */ /* 0x002fe20008100405 */
[----:B------:R-:W-:Y:S01]  /*7330*/  HADD2.F32 R125, -RZ, R124.H1_H1 ;  /* 0x3000007cff7d7230 */ /* 0x000fe20000004100 */
[----:B------:R-:W-:Y:S01]  /*7340*/  F2FP.F16.E5M2.UNPACK_B R155, R155.H1 ;  /* 0x0000009bff9b723e */ /* 0x000fe200030004ff */
[--C-:B------:R-:W-:Y:S01]  /*7350*/  HADD2.F32 R126, -RZ, R128.reuse.H0_H0 ;  /* 0x20000080ff7e7230 */ /* 0x100fe20000004100 */
[----:B------:R-:W-:Y:S01]  /*7360*/  F2FP.F16.E5M2.UNPACK_B R156, R156.H1 ;  /* 0x0000009cff9c723e */ /* 0x000fe200030004ff */
[----:B------:R-:W-:Y:S01]  /*7370*/  HADD2.F32 R129, -RZ, R128.H1_H1 ;  /* 0x30000080ff817230 */ /* 0x000fe20000004100 */
[----:B------:R-:W-:Y:S01]  /*7380*/  F2FP.F16.E5M2.UNPACK_B R157, R157.H1 ;  /* 0x0000009dff9d723e */ /* 0x000fe200030004ff */
[C---:B------:R-:W-:Y:S01]  /*7390*/  FMUL R4, R78.reuse, R4 ;  /* 0x000000044e047220 */ /* 0x040fe20000400000 */
[C---:B------:R-:W-:Y:S01]  /*73a0*/  FMUL R5, R78.reuse, R5 ;  /* 0x000000054e057220 */ /* 0x040fe20000400000 */
[----:B------:R-:W-:Y:S02]  /*73b0*/  HADD2.F32 R3, -RZ, R148.H0_H0 ;  /* 0x20000094ff037230 */ /* 0x000fe40000004100 */
        /* <DEDUP_REMOVED lines=9> */
[C---:B------:R-:W-:Y:S01]  /*7450*/  FMUL R2, R78.reuse, R21 ;  /* 0x000000154e027220 */ /* 0x040fe20000400000 */
[C---:B------:R-:W-:Y:S01]  /*7460*/  FMUL R21, R78.reuse, R28 ;  /* 0x0000001c4e157220 */ /* 0x040fe20000400000 */
[----:B------:R-:W-:Y:S02]  /*7470*/  HADD2.F32 R130, -RZ, R132.H0_H0 ;  /* 0x20000084ff827230 */ /* 0x000fe40000004100 */
[C---:B------:R-:W-:Y:S01]  /*7480*/  FMUL R6, R78.reuse, R6 ;  /* 0x000000064e067220 */ /* 0x040fe20000400000 */
[----:B------:R-:W-:Y:S02]  /*7490*/  HADD2.F32 R82, -RZ, R148.H1_H1 ;  /* 0x30000094ff527230 */ /* 0x000fe40000004100 */
[C---:B------:R-:W-:Y:S01]  /*74a0*/  FMUL R7, R78.reuse, R7 ;  /* 0x000000074e077220 */ /* 0x040fe20000400000 */
[----:B------:R-:W-:Y:S02]  /*74b0*/  HADD2.F32 R85, -RZ, R149.H0_H0 ;  /* 0x20000095ff557230 */ /* 0x000fe40000004100 */
[C---:B------:R-:W-:Y:S01]  /*74c0*/  FFMA R6, R81.reuse, R3, R6 ;  /* 0x0000000351067223 */ /* 0x040fe20000000006 */
[----:B------:R-:W-:Y:S02]  /*74d0*/  HADD2.F32 R133, -RZ, R132.H1_H1 ;  /* 0x30000084ff857230 */ /* 0x000fe40000004100 */
[C---:B------:R-:W-:Y:S01]  /*74e0*/  FFMA R7, R81.reuse, R82, R7 ;  /* 0x0000005251077223 */ /* 0x040fe20000000007 */
[C---:B------:R-:W-:Y:S01]  /*74f0*/  FFMA R8, R81.reuse, R83, R8 ;  /* 0x0000005351087223 */ /* 0x040fe20000000008 */
[C---:B------:R-:W-:Y:S01]  /*7500*/  FFMA R9, R81.reuse, R84, R9 ;  /* 0x0000005451097223 */ /* 0x040fe20000000009 */
[--C-:B------:R-:W-:Y:S02]  /*7510*/  HADD2.F32 R82, -RZ, R138.reuse.H0_H0 ;  /* 0x2000008aff527230 */ /* 0x100fe40000004100 */
[C---:B------:R-:W-:Y:S01]  /*7520*/  FMUL R10, R78.reuse, R10 ;  /* 0x0000000a4e0a7220 */ /* 0x040fe20000400000 */
[----:B------:R-:W-:Y:S02]  /*7530*/  HADD2.F32 R83, -RZ, R138.H1_H1 ;  /* 0x3000008aff537230 */ /* 0x000fe40000004100 */
[C---:B------:R-:W-:Y:S01]  /*7540*/  FMUL R11, R78.reuse, R11 ;  /* 0x0000000b4e0b7220 */ /* 0x040fe20000400000 */
[----:B------:R-:W-:Y:S02]  /*7550*/  HADD2.F32 R89, -RZ, R150.H0_H0 ;  /* 0x20000096ff597230 */ /* 0x000fe40000004100 */
[C---:B------:R-:W-:Y:S01]  /*7560*/  FFMA R10, R81.reuse, R85, R10 ;  /* 0x00000055510a7223 */ /* 0x040fe2000000000a */
[--C-:B------:R-:W-:Y:S02]  /*7570*/  HADD2.F32 R134, -RZ, R136.reuse.H0_H0 ;  /* 0x20000088ff867230 */ /* 0x100fe40000004100 */
[C---:B------:R-:W-:Y:S01]  /*7580*/  FFMA R11, R81.reuse, R86, R11 ;  /* 0x00000056510b7223 */ /* 0x040fe2000000000b */
[C---:B------:R-:W-:Y:S01]  /*7590*/  FFMA R12, R81.reuse, R87, R12 ;  /* 0x00000057510c7223 */ /* 0x040fe2000000000c */
[----:B------:R-:W-:Y:S01]  /*75a0*/  FFMA R13, R81, R88, R13 ;  /* 0x00000058510d7223 */ /* 0x000fe2000000000d */
[----:B------:R-:W-:Y:S01]  /*75b0*/  F2FP.SATFINITE.E5M2.F32.PACK_AB_MERGE_C R86, R7, R6, RZ ;  /* 0x000000060756723e */ /* 0x000fe200048060ff */
[C---:B------:R-:W-:Y:S01]  /*75c0*/  FMUL R7, R78.reuse, R24 ;  /* 0x000000184e077220 */ /* 0x040fe20000400000 */
[----:B------:R-:W-:Y:S01]  /*75d0*/  F2FP.SATFINITE.E5M2.F32.PACK_AB_MERGE_C R138, R11, R10, RZ ;  /* 0x0000000a0b8a723e */ /* 0x000fe200048060ff */
[C---:B------:R-:W-:Y:S01]  /*75e0*/  FMUL R10, R78.reuse, R25 ;  /* 0x000000194e0a7220 */ /* 0x040fe20000400000 */
[C---:B------:R-:W-:Y:S01]  /*75f0*/  FMUL R25, R78.reuse, R32 ;  /* 0x000000204e197220 */ /* 0x040fe20000400000 */
[----:B------:R-:W-:Y:S02]  /*7600*/  HADD2.F32 R137, -RZ, R136.H1_H1 ;  /* 0x30000088ff897230 */ /* 0x000fe40000004100 */
[C---:B------:R-:W-:Y:S01]  /*7610*/  FMUL R14, R78.reuse, R14 ;  /* 0x0000000e4e0e7220 */ /* 0x040fe20000400000 */
[----:B------:R-:W-:Y:S02]  /*7620*/  HADD2.F32 R90, -RZ, R150.H1_H1 ;  /* 0x30000096ff5a7230 */ /* 0x000fe40000004100 */
[C---:B------:R-:W-:Y:S01]  /*7630*/  FMUL R15, R78.reuse, R15 ;  /* 0x0000000f4e0f7220 */ /* 0x040fe20000400000 */
[--C-:B------:R-:W-:Y:S02]  /*7640*/  HADD2.F32 R93, -RZ, R151.reuse.H0_H0 ;  /* 0x20000097ff5d7230 */ /* 0x100fe40000004100 */
[C---:B------:R-:W-:Y:S01]  /*7650*/  FFMA R14, R81.reuse, R89, R14 ;  /* 0x00000059510e7223 */ /* 0x040fe2000000000e */
[----:B------:R-:W-:Y:S02]  /*7660*/  HADD2.F32 R94, -RZ, R151.H1_H1 ;  /* 0x30000097ff5e7230 */ /* 0x000fe40000004100 */
[C---:B------:R-:W-:Y:S01]  /*7670*/  FFMA R15, R81.reuse, R90, R15 ;  /* 0x0000005a510f7223 */ /* 0x040fe2000000000f */
[C---:B------:R-:W-:Y:S01]  /*7680*/  FFMA R16, R81.reuse, R91, R16 ;  /* 0x0000005b51107223 */ /* 0x040fe20000000010 */
[----:B------:R-:W-:Y:S01]  /*7690*/  FFMA R17, R81, R92, R17 ;  /* 0x0000005c51117223 */ /* 0x000fe20000000011 */
[C---:B------:R-:W-:Y:S01]  /*76a0*/  FMUL R18, R78.reuse, R18 ;  /* 0x000000124e127220 */ /* 0x040fe20000400000 */
[C---:B------:R-:W-:Y:S01]  /*76b0*/  FMUL R19, R78.reuse, R19 ;  /* 0x000000134e137220 */ /* 0x040fe20000400000 */
[--C-:B------:R-:W-:Y:S01]  /*76c0*/  HADD2.F32 R96, -RZ, R152.reuse.H0_H0 ;  /* 0x20000098ff607230 */ /* 0x100fe20000004100 */
[----:B------:R-:W-:Y:S01]  /*76d0*/  F2FP.SATFINITE.E5M2.F32.PACK_AB_MERGE_C R14, R15, R14, RZ ;  /* 0x0000000e0f0e723e */ /* 0x000fe200048060ff */
[C---:B------:R-:W-:Y:S01]  /*76e0*/  FFMA R18, R81.reuse, R93, R18 ;  /* 0x0000005d51127223 */ /* 0x040fe20000000012 */
[C---:B------:R-:W-:Y:S01]  /*76f0*/  FFMA R19, R81.reuse, R94, R19 ;  /* 0x0000005e51137223 */ /* 0x040fe20000000013 */
[C---:B------:R-:W-:Y:S01]  /*7700*/  FFMA R0, R81.reuse, R95, R0 ;  /* 0x0000005f51007223 */ /* 0x040fe20000000000 */
[----:B------:R-:W-:Y:S01]  /*7710*/  FFMA R2, R81, R97, R2 ;  /* 0x0000006151027223 */ /* 0x000fe20000000002 */
[----:B------:R-:W-:Y:S02]  /*7720*/  HADD2.F32 R99, -RZ, R152.H1_H1 ;  /* 0x30000098ff637230 */ /* 0x000fe40000004100 */
[C---:B------:R-:W-:Y:S01]  /*7730*/  FMUL R3, R78.reuse, R22 ;  /* 0x000000164e037220 */ /* 0x040fe20000400000 */
[----:B------:R-:W-:Y:S01]  /*7740*/  F2FP.SATFINITE.E5M2.F32.PACK_AB_MERGE_C R18, R19, R18, RZ ;  /* 0x000000121312723e */ /* 0x000fe200048060ff */
[C---:B------:R-:W-:Y:S01]  /*7750*/  FMUL R22, R78.reuse, R29 ;  /* 0x0000001d4e167220 */ /* 0x040fe20000400000 */
[C---:B------:R-:W-:Y:S01]  /*7760*/  FMUL R29, R78.reuse, R36 ;  /* 0x000000244e1d7220 */ /* 0x040fe20000400000 */
[C---:B------:R-:W-:Y:S01]  /*7770*/  FFMA R3, R81.reuse, R96, R3 ;  /* 0x0000006051037223 */ /* 0x040fe20000000003 */
[C---:B------:R-:W-:Y:S01]  /*7780*/  FMUL R6, R78.reuse, R23 ;  /* 0x000000174e067220 */ /* 0x040fe20000400000 */
[--C-:B------:R-:W-:Y:S02]  /*7790*/  HADD2.F32 R100, -RZ, R153.reuse.H0_H0 ;  /* 0x20000099ff647230 */ /* 0x100fe40000004100 */
[C---:B------:R-:W-:Y:S01]  /*77a0*/  FMUL R11, R78.reuse, R26 ;  /* 0x0000001a4e0b7220 */ /* 0x040fe20000400000 */
[----:B------:R-:W-:Y:S02]  /*77b0*/  HADD2.F32 R103, -RZ, R153.H1_H1 ;  /* 0x30000099ff677230 */ /* 0x000fe40000004100 */
[C---:B------:R-:W-:Y:S01]  /*77c0*/  FFMA R6, R81.reuse, R99, R6 ;  /* 0x0000006351067223 */ /* 0x040fe20000000006 */
[C---:B------:R-:W-:Y:S01]  /*77d0*/  FFMA R7, R81.reuse, R98, R7 ;  /* 0x0000006251077223 */ /* 0x040fe20000000007 */
[C---:B------:R-:W-:Y:S01]  /*77e0*/  FFMA R10, R81.reuse, R101, R10 ;  /* 0x00000065510a7223 */ /* 0x040fe2000000000a */
[C---:B------:R-:W-:Y:S01]  /*77f0*/  FFMA R11, R81.reuse, R100, R11 ;  /* 0x00000064510b7223 */ /* 0x040fe2000000000b */
[----:B------:R-:W-:Y:S01]  /*7800*/  FMUL R26, R78, R33 ;  /* 0x000000214e1a7220 */ /* 0x000fe20000400000 */
[----:B------:R-:W-:Y:S01]  /*7810*/  F2FP.SATFINITE.E5M2.F32.PACK_AB_MERGE_C R3, R6, R3, RZ ;  /* 0x000000030603723e */ /* 0x000fe200048060ff */
[C---:B------:R-:W-:Y:S01]  /*7820*/  FMUL R33, R78.reuse, R40 ;  /* 0x000000284e217220 */ /* 0x040fe20000400000 */
        /* <DEDUP_REMOVED lines=8> */
[C---:B------:R-:W-:Y:S01]  /*78b0*/  FMUL R30, R78.reuse, R37 ;  /* 0x000000254e1e7220 */ /* 0x040fe20000400000 */
[C---:B------:R-:W-:Y:S01]  /*78c0*/  FMUL R37, R78.reuse, R44 ;  /* 0x0000002c4e257220 */ /* 0x040fe20000400000 */
[C---:B------:R-:W-:Y:S01]  /*78d0*/  FMUL R24, R78.reuse, R31 ;  /* 0x0000001f4e187220 */ /* 0x040fe20000400000 */
[----:B------:R-:W-:Y:S01]  /*78e0*/  F2FP.F16.E5M2.UNPACK_B R158, R158.H1 ;  /* 0x0000009eff9e723e */ /* 0x000fe200030004ff */
[--C-:B------:R-:W-:Y:S02]  /*78f0*/  HADD2.F32 R108, -RZ, R155.reuse.H0_H0 ;  /* 0x2000009bff6c7230 */ /* 0x100fe40000004100 */
[----:B------:R-:W-:Y:S01]  /*7900*/  FMUL R27, R78, R34 ;  /* 0x000000224e1b7220 */ /* 0x000fe20000400000 */
[----:B------:R-:W-:Y:S02]  /*7910*/  HADD2.F32 R111, -RZ, R155.H1_H1 ;  /* 0x3000009bff6f7230 */ /* 0x000fe40000004100 */
[C---:B------:R-:W-:Y:S01]  /*7920*/  FFMA R24, R81.reuse, R107, R24 ;  /* 0x0000006b51187223 */ /* 0x040fe20000000018 */
[----:B------:R-:W-:Y:S01]  /*7930*/  F2FP.F16.E5M2.UNPACK_B R159, R159.H1 ;  /* 0x0000009fff9f723e */ /* 0x000fe200030004ff */
[C---:B------:R-:W-:Y:S01]  /*7940*/  FFMA R25, R81.reuse, R106, R25 ;  /* 0x0000006a51197223 */ /* 0x040fe20000000019 */
[C---:B------:R-:W-:Y:S01]  /*7950*/  FFMA R26, R81.reuse, R109, R26 ;  /* 0x0000006d511a7223 */ /* 0x040fe2000000001a */
[----:B------:R-:W-:Y:S01]  /*7960*/  F2FP.F16.E5M2.UNPACK_B R160, R160.H1 ;  /* 0x000000a0ffa0723e */ /* 0x000fe200030004ff */
[C---:B------:R-:W-:Y:S01]  /*7970*/  FFMA R27, R81.reuse, R108, R27 ;  /* 0x0000006c511b7223 */ /* 0x040fe2000000001b */
[----:B------:R-:W-:Y:S01]  /*7980*/  F2FP.SATFINITE.E5M2.F32.PACK_AB_MERGE_C R6, R24, R23, RZ ;  /* 0x000000171806723e */ /* 0x000fe200048060ff */
[C---:B------:R-:W-:Y:S01]  /*7990*/  FMUL R34, R78.reuse, R41 ;  /* 0x000000294e227220 */ /* 0x040fe20000400000 */
[C---:B------:R-:W-:Y:S01]  /*79a0*/  FMUL R41, R78.reuse, R48 ;  /* 0x000000304e297220 */ /* 0x040fe20000400000 */
[----:B------:R-:W-:Y:S01]  /*79b0*/  FMUL R28, R78, R35 ;  /* 0x000000234e1c7220 */ /* 0x000fe20000400000 */
[----:B------:R-:W-:Y:S01]  /*79c0*/  F2FP.F16.E5M2.UNPACK_B R161, R161.H1 ;  /* 0x000000a1ffa1723e */ /* 0x000fe200030004ff */
[--C-:B------:R-:W-:Y:S01]  /*79d0*/  HADD2.F32 R112, -RZ, R156.reuse.H0_H0 ;  /* 0x2000009cff707230 */ /* 0x100fe20000004100 */
[----:B------:R-:W-:Y:S01]  /*79e0*/  F2FP.SATFINITE.E5M2.F32.PACK_AB_MERGE_C R6, R22, R21, R6 ;  /* 0x000000151606723e */ /* 0x000fe20004806006 */
[C---:B------:R-:W-:Y:S01]  /*79f0*/  FFMA R28, R81.reuse, R111, R28 ;  /* 0x0000006f511c7223 */ /* 0x040fe2000000001c */
[C---:B------:R-:W-:Y:S01]  /*7a00*/  FFMA R29, R81.reuse, R110, R29 ;  /* 0x0000006e511d7223 */ /* 0x040fe2000000001d */
[C---:B------:R-:W-:Y:S01]  /*7a10*/  FFMA R30, R81.reuse, R113, R30 ;  /* 0x00000071511e7223 */ /* 0x040fe2000000001e */
[----:B------:R-:W-:Y:S02]  /*7a20*/  HADD2.F32 R115, -RZ, R156.H1_H1 ;  /* 0x3000009cff737230 */ /* 0x000fe40000004100 */
[C---:B------:R-:W-:Y:S01]  /*7a30*/  FMUL R31, R78.reuse, R38 ;  /* 0x000000264e1f7220 */ /* 0x040fe20000400000 */
[----:B------:R-:W-:Y:S01]  /*7a40*/  F2FP.F16.E5M2.UNPACK_B R162, R162.H1 ;  /* 0x000000a2ffa2723e */ /* 0x000fe200030004ff */
[C---:B------:R-:W-:Y:S01]  /*7a50*/  FMUL R38, R78.reuse, R45 ;  /* 0x0000002d4e267220 */ /* 0x040fe20000400000 */
[C---:B------:R-:W-:Y:S01]  /*7a60*/  FMUL R45, R78.reuse, R52 ;  /* 0x000000344e2d7220 */ /* 0x040fe20000400000 */
[----:B------:R-:W-:Y:S01]  /*7a70*/  F2FP.F16.E5M2.UNPACK_B R163, R163.H1 ;  /* 0x000000a3ffa3723e */ /* 0x000fe200030004ff */
[----:B------:R-:W-:Y:S01]  /*7a80*/  FFMA R31, R81, R112, R31 ;  /* 0x00000070511f7223 */ /* 0x000fe2000000001f */
[----:B------:R-:W-:Y:S01]  /*7a90*/  FMUL R52, R78, R59 ;  /* 0x0000003b4e347220 */ /* 0x000fe20000400000 */
[----:B------:R-:W-:Y:S01]  /*7aa0*/  IADD3 R76, PT, PT, R76, 0x1, RZ ;  /* 0x000000014c4c7810 */ /* 0x000fe20007ffe0ff */
[C---:B------:R-:W-:Y:S01]  /*7ab0*/  FMUL R59, R78.reuse, R66 ;  /* 0x000000424e3b7220 */ /* 0x040fe20000400000 */
[----:B------:R-:W-:Y:S01]  /*7ac0*/  F2FP.SATFINITE.E5M2.F32.PACK_AB_MERGE_C R66, R13, R12, R14 ;  /* 0x0000000c0d42723e */ /* 0x000fe2000480600e */
[C---:B------:R-:W-:Y:S01]  /*7ad0*/  FMUL R32, R78.reuse, R39 ;  /* 0x000000274e207220 */ /* 0x040fe20000400000 */
[--C-:B------:R-:W-:Y:S02]  /*7ae0*/  HADD2.F32 R116, -RZ, R157.reuse.H0_H0 ;  /* 0x2000009dff747230 */ /* 0x100fe40000004100 */
[C---:B------:R-:W-:Y:S01]  /*7af0*/  FMUL R35, R78.reuse, R42 ;  /* 0x0000002a4e237220 */ /* 0x040fe20000400000 */
[----:B------:R-:W-:Y:S02]  /*7b00*/  HADD2.F32 R119, -RZ, R157.H1_H1 ;  /* 0x3000009dff777230 */ /* 0x000fe40000004100 */
[C---:B------:R-:W-:Y:S01]  /*7b10*/  FFMA R32, R81.reuse, R115, R32 ;  /* 0x0000007351207223 */ /* 0x040fe20000000020 */
[----:B------:R-:W-:Y:S01]  /*7b20*/  FMUL R36, R78, R43 ;  /* 0x0000002b4e247220 */ /* 0x000fe20000400000 */
[C---:B------:R-:W-:Y:S01]  /*7b30*/  FFMA R33, R81.reuse, R114, R33 ;  /* 0x0000007251217223 */ /* 0x040fe20000000021 */
[C---:B------:R-:W-:Y:S01]  /*7b40*/  FFMA R34, R81.reuse, R117, R34 ;  /* 0x0000007551227223 */ /* 0x040fe20000000022 */
[--C-:B------:R-:W-:Y:S01]  /*7b50*/  HADD2.F32 R120, -RZ, R158.reuse.H0_H0 ;  /* 0x2000009eff787230 */ /* 0x100fe20000004100 */
[----:B------:R-:W-:Y:S01]  /*7b60*/  F2FP.SATFINITE.E5M2.F32.PACK_AB_MERGE_C R32, R32, R31, RZ ;  /* 0x0000001f2020723e */ /* 0x000fe200048060ff */
[C---:B------:R-:W-:Y:S01]  /*7b70*/  FFMA R35, R81.reuse, R116, R35 ;  /* 0x0000007451237223 */ /* 0x040fe20000000023 */
[----:B------:R-:W-:Y:S02]  /*7b80*/  HADD2.F32 R123, -RZ, R158.H1_H1 ;  /* 0x3000009eff7b7230 */ /* 0x000fe40000004100 */
[----:B------:R-:W-:Y:S01]  /*7b90*/  FMUL R39, R78, R46 ;  /* 0x0000002e4e277220 */ /* 0x000fe20000400000 */
[----:B------:R-:W-:Y:S01]  /*7ba0*/  F2FP.SATFINITE.E5M2.F32.PACK_AB_MERGE_C R32, R30, R29, R32 ;  /* 0x0000001d1e20723e */ /* 0x000fe20004806020 */
[C---:B------:R-:W-:Y:S01]  /*7bb0*/  FFMA R36, R81.reuse, R119, R36 ;  /* 0x0000007751247223 */ /* 0x040fe20000000024 */
[C---:B------:R-:W-:Y:S01]  /*7bc0*/  FMUL R40, R78.reuse, R47 ;  /* 0x0000002f4e287220 */ /* 0x040fe20000400000 */
[C---:B------:R-:W-:Y:S01]  /*7bd0*/  FFMA R37, R81.reuse, R118, R37 ;  /* 0x0000007651257223 */ /* 0x040fe20000000025 */
[C---:B------:R-:W-:Y:S01]  /*7be0*/  FFMA R38, R81.reuse, R121, R38 ;  /* 0x0000007951267223 */ /* 0x040fe20000000026 */
[C---:B------:R-:W-:Y:S01]  /*7bf0*/  FMUL R42, R78.reuse, R49 ;  /* 0x000000314e2a7220 */ /* 0x040fe20000400000 */
[--C-:B------:R-:W-:Y:S02]  /*7c00*/  HADD2.F32 R124, -RZ, R159.reuse.H0_H0 ;  /* 0x2000009fff7c7230 */ /* 0x100fe40000004100 */
[C---:B------:R-:W-:Y:S01]  /*7c10*/  FFMA R39, R81.reuse, R120, R39 ;  /* 0x0000007851277223 */ /* 0x040fe20000000027 */
[----:B------:R-:W-:Y:S02]  /*7c20*/  HADD2.F32 R127, -RZ, R159.H1_H1 ;  /* 0x3000009fff7f7230 */ /* 0x000fe40000004100 */
[C---:B------:R-:W-:Y:S01]  /*7c30*/  FMUL R43, R78.reuse, R50 ;  /* 0x000000324e2b7220 */ /* 0x040fe20000400000 */
[C---:B------:R-:W-:Y:S01]  /*7c40*/  FFMA R40, R81.reuse, R123, R40 ;  /* 0x0000007b51287223 */ /* 0x040fe20000000028 */
[C---:B------:R-:W-:Y:S01]  /*7c50*/  FMUL R44, R78.reuse, R51 ;  /* 0x000000334e2c7220 */ /* 0x040fe20000400000 */
[C---:B------:R-:W-:Y:S01]  /*7c60*/  FFMA R41, R81.reuse, R122, R41 ;  /* 0x0000007a51297223 */ /* 0x040fe20000000029 */
[C---:B------:R-:W-:Y:S01]  /*7c70*/  FMUL R50, R78.reuse, R57 ;  /* 0x000000394e327220 */ /* 0x040fe20000400000 */
[C---:B------:R-:W-:Y:S01]  /*7c80*/  FMUL R57, R78.reuse, R64 ;  /* 0x000000404e397220 */ /* 0x040fe20000400000 */
[----:B------:R-:W-:Y:S01]  /*7c90*/  FFMA R42, R81, R125, R42 ;  /* 0x0000007d512a7223 */ /* 0x000fe2000000002a */
[C---:B------:R-:W-:Y:S01]  /*7ca0*/  FMUL R46, R78.reuse, R53 ;  /* 0x000000354e2e7220 */ /* 0x040fe20000400000 */
[--C-:B------:R-:W-:Y:S01]  /*7cb0*/  HADD2.F32 R128, -RZ, R160.reuse.H0_H0 ;  /* 0x200000a0ff807230 */ /* 0x100fe20000004100 */
[----:B------:R-:W-:Y:S01]  /*7cc0*/  F2FP.SATFINITE.E5M2.F32.PACK_AB_MERGE_C R64, R5, R4, R86 ;  /* 0x000000040540723e */ /* 0x000fe20004806056 */
[C---:B------:R-:W-:Y:S01]  /*7cd0*/  FMUL R51, R78.reuse, R58 ;  /* 0x0000003a4e337220 */ /* 0x040fe20000400000 */
[C---:B------:R-:W-:Y:S01]  /*7ce0*/  FMUL R53, R78.reuse, R60 ;  /* 0x0000003c4e357220 */ /* 0x040fe20000400000 */
[C---:B------:R-:W-:Y:S01]  /*7cf0*/  FFMA R43, R81.reuse, R124, R43 ;  /* 0x0000007c512b7223 */ /* 0x040fe2000000002b */
[----:B------:R-:W-:Y:S02]  /*7d00*/  HADD2.F32 R131, -RZ, R160.H1_H1 ;  /* 0x300000a0ff837230 */ /* 0x000fe40000004100 */
[C---:B------:R-:W-:Y:S01]  /*7d10*/  FMUL R47, R78.reuse, R54 ;  /* 0x000000364e2f7220 */ /* 0x040fe20000400000 */
[C---:B------:R-:W-:Y:S01]  /*7d20*/  FMUL R58, R78.reuse, R65 ;  /* 0x000000414e3a7220 */ /* 0x040fe20000400000 */
[----:B------:R-:W-:Y:S01]  /*7d30*/  FMUL R60, R78, R67 ;  /* 0x000000434e3c7220 */ /* 0x000fe20000400000 */
[----:B------:R-:W-:Y:S01]  /*7d40*/  F2FP.SATFINITE.E5M2.F32.PACK_AB_MERGE_C R5, R20, R11, RZ ;  /* 0x0000000b1405723e */ /* 0x000fe200048060ff */
[----:B------:R-:W-:Y:S01]  /*7d50*/  FFMA R44, R81, R127, R44 ;  /* 0x0000007f512c7223 */ /* 0x000fe2000000002c */
[C---:B------:R-:W-:Y:S01]  /*7d60*/  FMUL R48, R78.reuse, R55 ;  /* 0x000000374e307220 */ /* 0x040fe20000400000 */
[----:B------:R-:W-:Y:S01]  /*7d70*/  F2FP.SATFINITE.E5M2.F32.PACK_AB_MERGE_C R65, R9, R8, R138 ;  /* 0x000000080941723e */ /* 0x000fe2000480608a */
[----:B------:R-:W-:Y:S01]  /*7d80*/  FFMA R45, R81, R126, R45 ;  /* 0x0000007e512d7223 */ /* 0x000fe2000000002d */
[----:B------:R-:W-:Y:S01]  /*7d90*/  F2FP.SATFINITE.E5M2.F32.PACK_AB_MERGE_C R67, R17, R16, R18 ;  /* 0x000000101143723e */ /* 0x000fe20004806012 */
[----:B------:R-:W-:Y:S01]  /*7da0*/  FMUL R49, R78, R56 ;  /* 0x000000384e317220 */ /* 0x000fe20000400000 */
[C---:B------:R-:W-:Y:S01]  /*7db0*/  FFMA R46, R81.reuse, R129, R46 ;  /* 0x00000081512e7223 */ /* 0x040fe2000000002e */
[--C-:B------:R-:W-:Y:S02]  /*7dc0*/  HADD2.F32 R132, -RZ, R161.reuse.H0_H0 ;  /* 0x200000a1ff847230 */ /* 0x100fe40000004100 */
[C---:B------:R-:W-:Y:S01]  /*7dd0*/  FFMA R47, R81.reuse, R128, R47 ;  /* 0x00000080512f7223 */ /* 0x040fe2000000002f */
[----:B------:R1:W-:Y:S01]  /*7de0*/  STS.128 [R172+UR49+0x6200], R64 ;  /* 0x00620040ac007988 */ /* 0x0003e20008000c31 */
[----:B------:R-:W-:Y:S01]  /*7df0*/  HADD2.F32 R135, -RZ, R161.H1_H1 ;  /* 0x300000a1ff877230 */ /* 0x000fe20000004100 */
[----:B------:R-:W-:Y:S01]  /*7e00*/  F2FP.SATFINITE.E5M2.F32.PACK_AB_MERGE_C R5, R10, R7, R5 ;  /* 0x000000070a05723e */ /* 0x000fe20004806005 */
[C---:B------:R-:W-:Y:S01]  /*7e10*/  FFMA R48, R81.reuse, R131, R48 ;  /* 0x0000008351307223 */ /* 0x040fe20000000030 */
[----:B------:R-:W-:Y:S01]  /*7e20*/  F2FP.SATFINITE.E5M2.F32.PACK_AB_MERGE_C R7, R28, R27, RZ ;  /* 0x0000001b1c07723e */ /* 0x000fe200048060ff */
        /* <DEDUP_REMOVED lines=8> */
[----:B------:R-:W-:Y:S01]  /*7eb0*/  FMUL R56, R78, R63 ;  /* 0x0000003f4e387220 */ /* 0x000fe20000400000 */
[----:B------:R-:W-:Y:S01]  /*7ec0*/  F2FP.SATFINITE.E5M2.F32.PACK_AB_MERGE_C R4, R2, R0, R3 ;  /* 0x000000000204723e */ /* 0x000fe20004806003 */
[C---:B------:R-:W-:Y:S01]  /*7ed0*/  FFMA R53, R81.reuse, R134, R53 ;  /* 0x0000008651357223 */ /* 0x040fe20000000035 */
[----:B------:R-:W-:Y:S01]  /*7ee0*/  F2FP.SATFINITE.E5M2.F32.PACK_AB_MERGE_C R7, R26, R25, R7 ;  /* 0x000000191a07723e */ /* 0x000fe20004806007 */
[C---:B------:R-:W-:Y:S01]  /*7ef0*/  FFMA R54, R81.reuse, R137, R54 ;  /* 0x0000008951367223 */ /* 0x040fe20000000036 */
[--C-:B------:R-:W-:Y:S02]  /*7f00*/  HADD2.F32 R84, -RZ, R163.reuse.H0_H0 ;  /* 0x200000a3ff547230 */ /* 0x100fe40000004100 */
[C---:B------:R-:W-:Y:S01]  /*7f10*/  FFMA R55, R81.reuse, R136, R55 ;  /* 0x0000008851377223 */ /* 0x040fe20000000037 */
[----:B------:R-:W-:Y:S01]  /*7f20*/  HADD2.F32 R85, -RZ, R163.H1_H1 ;  /* 0x300000a3ff557230 */ /* 0x000fe20000004100 */
[----:B------:R1:W-:Y:S01]  /*7f30*/  STS.128 [R204+0x6010], R4 ;  /* 0x00601004cc007388 */ /* 0x0003e20000000c00 */
[----:B------:R-:W-:Y:S01]  /*7f40*/  F2FP.SATFINITE.E5M2.F32.PACK_AB_MERGE_C R35, R36, R35, RZ ;  /* 0x000000232423723e */ /* 0x000fe200048060ff */
[C---:B------:R-:W-:Y:S01]  /*7f50*/  FFMA R56, R81.reuse, R139, R56 ;  /* 0x0000008b51387223 */ /* 0x040fe20000000038 */
[----:B------:R-:W-:Y:S01]  /*7f60*/  F2FP.SATFINITE.E5M2.F32.PACK_AB_MERGE_C R39, R40, R39, RZ ;  /* 0x000000272827723e */ /* 0x000fe200048060ff */
[C---:B------:R-:W-:Y:S01]  /*7f70*/  FFMA R57, R81.reuse, R82, R57 ;  /* 0x0000005251397223 */ /* 0x040fe20000000039 */
[----:B------:R-:W-:Y:S01]  /*7f80*/  F2FP.SATFINITE.E5M2.F32.PACK_AB_MERGE_C R43, R44, R43, RZ ;  /* 0x0000002b2c2b723e */ /* 0x000fe200048060ff */
[C---:B------:R-:W-:Y:S01]  /*7f90*/  FFMA R58, R81.reuse, R83, R58 ;  /* 0x00000053513a7223 */ /* 0x040fe2000000003a */
[C---:B------:R-:W-:Y:S01]  /*7fa0*/  FFMA R59, R81.reuse, R84, R59 ;  /* 0x00000054513b7223 */ /* 0x040fe2000000003b */
[----:B------:R-:W-:Y:S01]  /*7fb0*/  F2FP.SATFINITE.E5M2.F32.PACK_AB_MERGE_C R33, R34, R33, R35 ;  /* 0x000000212221723e */ /* 0x000fe20004806023 */
        /* <DEDUP_REMOVED lines=11> */
[----:B------:R-:W-:Y:S05]  /*8070*/  F2FP.SATFINITE.E5M2.F32.PACK_AB_MERGE_C R51, R58, R57, R59 ;  /* 0x000000393a33723e */ /* 0x000fea000480603b */
        /* <DEDUP_REMOVED lines=9> */
[----:B------:R-:W-:Y:S02]  /*8110*/  UIADD3 UR8, UP0, UPT, UR52, 0x680, URZ ;  /* 0x0000068034087890 */ /* 0x000fe4000ff1e0ff */
[----:B------:R-:W-:Y:S02]  /*8120*/  UIADD3 UR5, UPT, UPT, UR41, 0x40, URZ ;  /* 0x0000004029057890 */ /* 0x000fe4000fffe0ff */
[----:B------:R-:W-:Y:S02]  /*8130*/  UIADD3 UR4, UPT, UPT, UR49, 0x6200, URZ ;  /* 0x0000620031047890 */ /* 0x000fe4000fffe0ff */
[----:B------:R-:W-:Y:S01]  /*8140*/  UIADD3.X UR9, UPT, UPT, URZ, UR53, URZ, UP0, !UPT ;  /* 0x00000035ff097290 */ /* 0x000fe200087fe4ff */
[----:B------:R-:W-:Y:S01]  /*8150*/  UMOV UR6, UR42 ;  /* 0x0000002a00067c82 */ /* 0x000fe20008000000 */
[----:B------:R-:W-:Y:S07]  /*8160*/  UMOV UR7, UR36 ;  /* 0x0000002400077c82 */ /* 0x000fee0008000000 */
[----:B------:R2:W-:Y:S01]  /*8170*/  UTMASTG.3D [UR4], [UR8] ;  /* 0x00000004080073b5 */ /* 0x0005e20008010000 */
[----:B------:R0:W-:Y:S01]  /*8180*/  UTMACMDFLUSH ;  /* 0x00000000000079b7 */ /* 0x0001e20000000000 */
[----:B--2---:R-:W-:Y:S04]  /*8190*/  DEPBAR.LE SB0, 0x1 ;  /* 0x000080400000791a */ /* 0x004fe80000000000 */
.L_x_105:
[----:B------:R-:W-:Y:S05]  /*81a0*/  BSYNC.RECONVERGENT B0 ;  /* 0x0000000000007941 */ /* 0x000fea0003800200 */
.L_x_104:
[----:B------:R-:W-:Y:S01]  /*81b0*/  BAR.SYNC.DEFER_BLOCKING 0x1, 0x80 ;  /* 0x0042000000007b1d */ /* 0x000fe20000010000 */
[----:B------:R-:W-:Y:S01]  /*81c0*/  ISETP.NE.AND P2, PT, R194, RZ, PT ;  /* 0x000000ffc200720c */ /* 0x000fe20003f45270 */
[----:B------:R-:W-:Y:S01]  /*81d0*/  IMAD.IADD R20, R75, 0x1, R147 ;  /* 0x000000014b147824 */ /* 0x000fe200078e0293 */
[----:B------:R-:W-:Y:S01]  /*81e0*/  ISETP.NE.AND P0, PT, R195, 0x2, PT ;  /* 0x00000002c300780c */ /* 0x000fe20003f05270 */
[----:B------:R-:W-:Y:S01]  /*81f0*/  IMAD.IADD R21, R77, 0x1, R170 ;  /* 0x000000014d157824 */ /* 0x000fe200078e02aa */
[----:B------:R-:W-:Y:S02]  /*8200*/  ISETP.NE.AND P1, PT, R76, 0x4, PT ;  /* 0x000000044c00780c */ /* 0x000fe40003f25270 */
[----:B------:R-:W-:Y:S02]  /*8210*/  SEL R3, RZ, 0x1, P0 ;  /* 0x00000001ff037807 */ /* 0x000fe40000000000 */
[----:B------:R-:W-:Y:S02]  /*8220*/  SEL R0, RZ, 0x1, P1 ;  /* 0x00000001ff007807 */ /* 0x000fe40000800000 */
[----:B------:R-:W-:Y:S02]  /*8230*/  LOP3.LUT R182, R182, R3, RZ, 0x3c, !PT ;  /* 0x00000003b6b67212 */ /* 0x000fe400078e3cff */
[----:B------:R-:W-:Y:S02]  /*8240*/  LOP3.LUT R183, R183, R0, RZ, 0x3c, !PT ;  /* 0x00000000b7b77212 */ /* 0x000fe400078e3cff */
[----:B------:R-:W-:Y:S02]  /*8250*/  @P2 R2UR UR36, R179 ;  /* 0x00000000b32422ca */ /* 0x000fe400000e0000 */
[----:B------:R-:W-:Y:S02]  /*8260*/  SEL R195, R195, RZ, P0 ;  /* 0x000000ffc3c37207 */ /* 0x000fe40000000000 */
[----:B------:R-:W-:Y:S01]  /*8270*/  SEL R76, R76, RZ, P1 ;  /* 0x000000ff4c4c7207 */ /* 0x000fe20000800000 */
[----:B------:R-:W-:Y:S10]  /*8280*/  @P2 BRA `(.L_x_106) ;  /* 0xffffffc400bc2947 */ /* 0x000ff4000383ffff */
[----:B------:R-:W-:Y:S05]  /*8290*/  EXIT ;  /* 0x000000000000794d */ /* 0x000fea0003800000 */
.L_x_19:
[----:B--2---:R2:W1:Y:S02]  /*82a0*/  SYNCS.PHASECHK.TRANS64.TRYWAIT P0, [R3+URZ+0xf0], R2 ;  /* 0x0000f002030075a7 */ /* 0x00446400080011ff */
[----:B-1----:R-:W-:Y:S05]  /*82b0*/  @!P0 NANOSLEEP.SYNCS 0x989680 ;  /* 0x009896800000895d */ /* 0x002fea0003900000 */
[----:B------:R-:W1:Y:S02]  /*82c0*/  @!P0 SYNCS.PHASECHK.TRANS64 P0, [R3+URZ+0xf0], R2 ;  /* 0x0000f002030085a7 */ /* 0x000e6400080010ff */
[----:B-1----:R-:W-:Y:S05]  /*82d0*/  @!P0 BRA `(.L_x_19) ;  /* 0xfffffffc00f08947 */ /* 0x002fea000383ffff */
[----:B------:R-:W-:Y:S05]  /*82e0*/  BRA `(.L_x_107) ;  /* 0xffffff9000b47947 */ /* 0x000fea000383ffff */
.L_x_22:
[----:B-1----:R-:W-:-:S07]  /*82f0*/  MOV R2, UR33 ;  /* 0x0000002100027c02 */ /* 0x002fce0008000f00 */
.L_x_108:
[----:B-1----:R1:W2:Y:S02]  /*8300*/  SYNCS.PHASECHK.TRANS64.TRYWAIT P0, [R2+URZ+0x28], R5 ;  /* 0x00002805020075a7 */ /* 0x0022a400080011ff */
[----:B--2---:R-:W-:Y:S05]  /*8310*/  @!P0 NANOSLEEP.SYNCS 0x989680 ;  /* 0x009896800000895d */ /* 0x004fea0003900000 */
[----:B------:R-:W2:Y:S02]  /*8320*/  @!P0 SYNCS.PHASECHK.TRANS64 P0, [R2+URZ+0x28], R5 ;  /* 0x00002805020085a7 */ /* 0x000ea400080010ff */
[----:B--2---:R-:W-:Y:S05]  /*8330*/  @!P0 BRA `(.L_x_108) ;  /* 0xfffffffc00f08947 */ /* 0x004fea000383ffff */
[----:B------:R-:W-:Y:S05]  /*8340*/  BRA `(.L_x_21) ;  /* 0xffffff9400047947 */ /* 0x000fea000383ffff */
.L_x_28:
[----:B-1----:R-:W-:-:S07]  /*8350*/  MOV R2, UR17 ;  /* 0x0000001100027c02 */ /* 0x002fce0008000f00 */
.L_x_109:
[----:B-1----:R1:W2:Y:S02]  /*8360*/  SYNCS.PHASECHK.TRANS64.TRYWAIT P0, [R2+URZ+0x28], R5 ;  /* 0x00002805020075a7 */ /* 0x0022a400080011ff */
[----:B--2---:R-:W-:Y:S05]  /*8370*/  @!P0 NANOSLEEP.SYNCS 0x989680 ;  /* 0x009896800000895d */ /* 0x004fea0003900000 */
[----:B------:R-:W2:Y:S02]  /*8380*/  @!P0 SYNCS.PHASECHK.TRANS64 P0, [R2+URZ+0x28], R5 ;  /* 0x00002805020085a7 */ /* 0x000ea400080010ff */
[----:B--2---:R-:W-:Y:S05]  /*8390*/  @!P0 BRA `(.L_x_109) ;  /* 0xfffffffc00f08947 */ /* 0x004fea000383ffff */
[----:B------:R-:W-:Y:S05]  /*83a0*/  BRA `(.L_x_27) ;  /* 0xffffff9400a87947 */ /* 0x000fea000383ffff */
.L_x_32:
[----:B-1----:R1:W2:Y:S02]  /*83b0*/  SYNCS.PHASECHK.TRANS64.TRYWAIT P0, [R2+URZ+0x80], R3 ;  /* 0x00008003020075a7 */ /* 0x0022a400080011ff */
[----:B--2---:R-:W-:Y:S05]  /*83c0*/  @!P0 NANOSLEEP.SYNCS 0x989680 ;  /* 0x009896800000895d */ /* 0x004fea0003900000 */
[----:B------:R-:W2:Y:S02]  /*83d0*/  @!P0 SYNCS.PHASECHK.TRANS64 P0, [R2+URZ+0x80], R3 ;  /* 0x00008003020085a7 */ /* 0x000ea400080010ff */
[----:B--2---:R-:W-:Y:S05]  /*83e0*/  @!P0 BRA `(.L_x_32) ;  /* 0xfffffffc00f08947 */ /* 0x004fea000383ffff */
[----:B------:R-:W-:Y:S05]  /*83f0*/  BRA `(.L_x_110) ;  /* 0xffffff9800347947 */ /* 0x000fea000383ffff */
.L_x_36:
[----:B----4-:R-:W-:-:S07]  /*8400*/  MOV R0, UR5 ;  /* 0x0000000500007c02 */ /* 0x010fce0008000f00 */
.L_x_111:
[----:B-1----:R1:W2:Y:S02]  /*8410*/  SYNCS.PHASECHK.TRANS64.TRYWAIT P0, [R0+URZ], R3 ;  /* 0x00000003000075a7 */ /* 0x0022a400080011ff */
[----:B--2---:R-:W-:Y:S05]  /*8420*/  @!P0 NANOSLEEP.SYNCS 0x989680 ;  /* 0x009896800000895d */ /* 0x004fea0003900000 */
[----:B------:R-:W2:Y:S02]  /*8430*/  @!P0 SYNCS.PHASECHK.TRANS64 P0, [R0+URZ], R3 ;  /* 0x00000003000085a7 */ /* 0x000ea400080010ff */
[----:B--2---:R-:W-:Y:S05]  /*8440*/  @!P0 BRA `(.L_x_111) ;  /* 0xfffffffc00f08947 */ /* 0x004fea000383ffff */
[----:B------:R-:W-:Y:S05]  /*8450*/  BRA `(.L_x_112) ;  /* 0xffffff9c00a47947 */ /* 0x000fea000383ffff */
.L_x_37:
[----:B----4-:R-:W-:-:S07]  /*8460*/  MOV R0, UR5 ;  /* 0x0000000500007c02 */ /* 0x010fce0008000f00 */
.L_x_113:
[----:B-1----:R1:W2:Y:S02]  /*8470*/  SYNCS.PHASECHK.TRANS64.TRYWAIT P0, [R0+URZ], R3 ;  /* 0x00000003000075a7 */ /* 0x0022a400080011ff */
[----:B--2---:R-:W-:Y:S05]  /*8480*/  @!P0 NANOSLEEP.SYNCS 0x989680 ;  /* 0x009896800000895d */ /* 0x004fea0003900000 */
[----:B------:R-:W2:Y:S02]  /*8490*/  @!P0 SYNCS.PHASECHK.TRANS64 P0, [R0+URZ], R3 ;  /* 0x00000003000085a7 */ /* 0x000ea400080010ff */
[----:B--2---:R-:W-:Y:S05]  /*84a0*/  @!P0 BRA `(.L_x_113) ;  /* 0xfffffffc00f08947 */ /* 0x004fea000383ffff */
[----:B------:R-:W-:Y:S05]  /*84b0*/  BRA `(.L_x_114) ;  /* 0xffffff9c00b07947 */ /* 0x000fea000383ffff */
.L_x_38:
[----:B----4-:R-:W-:-:S07]  /*84c0*/  MOV R0, UR5 ;  /* 0x0000000500007c02 */ /* 0x010fce0008000f00 */
.L_x_115:
[----:B-1----:R1:W2:Y:S02]  /*84d0*/  SYNCS.PHASECHK.TRANS64.TRYWAIT P0, [R0+URZ], R3 ;  /* 0x00000003000075a7 */ /* 0x0022a400080011ff */
[----:B--2---:R-:W-:Y:S05]  /*84e0*/  @!P0 NANOSLEEP.SYNCS 0x989680 ;  /* 0x009896800000895d */ /* 0x004fea0003900000 */
[----:B------:R-:W2:Y:S02]  /*84f0*/  @!P0 SYNCS.PHASECHK.TRANS64 P0, [R0+URZ], R3 ;  /* 0x00000003000085a7 */ /* 0x000ea400080010ff */
[----:B--2---:R-:W-:Y:S05]  /*8500*/  @!P0 BRA `(.L_x_115) ;  /* 0xfffffffc00f08947 */ /* 0x004fea000383ffff */
[----:B------:R-:W-:Y:S05]  /*8510*/  BRA `(.L_x_116) ;  /* 0xffffff9c00bc7947 */ /* 0x000fea000383ffff */
.L_x_39:
[----:B----4-:R-:W-:-:S07]  /*8520*/  MOV R0, UR5 ;  /* 0x0000000500007c02 */ /* 0x010fce0008000f00 */
.L_x_117:
[----:B-1----:R1:W2:Y:S02]  /*8530*/  SYNCS.PHASECHK.TRANS64.TRYWAIT P0, [R0+URZ], R3 ;  /* 0x00000003000075a7 */ /* 0x0022a400080011ff */
[----:B--2---:R-:W-:Y:S05]  /*8540*/  @!P0 NANOSLEEP.SYNCS 0x989680 ;  /* 0x009896800000895d */ /* 0x004fea0003900000 */
[----:B------:R-:W2:Y:S02]  /*8550*/  @!P0 SYNCS.PHASECHK.TRANS64 P0, [R0+URZ], R3 ;  /* 0x00000003000085a7 */ /* 0x000ea400080010ff */
[----:B--2---:R-:W-:Y:S05]  /*8560*/  @!P0 BRA `(.L_x_117) ;  /* 0xfffffffc00f08947 */ /* 0x004fea000383ffff */
[----:B------:R-:W-:Y:S05]  /*8570*/  BRA `(.L_x_118) ;  /* 0xffffff9c00c87947 */ /* 0x000fea000383ffff */
.L_x_42:
[----:B-1----:R1:W2:Y:S02]  /*8580*/  SYNCS.PHASECHK.TRANS64.TRYWAIT P0, [R0+URZ+0xe0], R5 ;  /* 0x0000e005000075a7 */ /* 0x0022a400080011ff */
[----:B--2---:R-:W-:Y:S05]  /*8590*/  @!P0 NANOSLEEP.SYNCS 0x989680 ;  /* 0x009896800000895d */ /* 0x004fea0003900000 */
[----:B------:R-:W2:Y:S02]  /*85a0*/  @!P0 SYNCS.PHASECHK.TRANS64 P0, [R0+URZ+0xe0], R5 ;  /* 0x0000e005000085a7 */ /* 0x000ea400080010ff */
[----:B--2---:R-:W-:Y:S05]  /*85b0*/  @!P0 BRA `(.L_x_42) ;  /* 0xfffffffc00f08947 */ /* 0x004fea000383ffff */
[----:B------:R-:W-:Y:S05]  /*85c0*/  BRA `(.L_x_119) ;  /* 0xffffffa000247947 */ /* 0x000fea000383ffff */
.L_x_43:
[----:B------:R-:W-:-:S07]  /*85d0*/  MOV R0, UR5 ;  /* 0x0000000500007c02 */ /* 0x000fce0008000f00 */
.L_x_120:
[----:B-1----:R1:W2:Y:S02]  /*85e0*/  SYNCS.PHASECHK.TRANS64.TRYWAIT P0, [R0+URZ+0x90], R5 ;  /* 0x00009005000075a7 */ /* 0x0022a400080011ff */
[----:B--2---:R-:W-:Y:S05]  /*85f0*/  @!P0 NANOSLEEP.SYNCS 0x989680 ;  /* 0x009896800000895d */ /* 0x004fea0003900000 */
[----:B------:R-:W2:Y:S02]  /*8600*/  @!P0 SYNCS.PHASECHK.TRANS64 P0, [R0+URZ+0x90], R5 ;  /* 0x00009005000085a7 */ /* 0x000ea400080010ff */
[----:B--2---:R-:W-:Y:S05]  /*8610*/  @!P0 BRA `(.L_x_120) ;  /* 0xfffffffc00f08947 */ /* 0x004fea000383ffff */
[----:B------:R-:W-:Y:S05]  /*8620*/  BRA `(.L_x_121) ;  /* 0xffffffa000347947 */ /* 0x000fea000383ffff */
.L_x_44:
[----:B-1----:R1:W2:Y:S02]  /*8630*/  SYNCS.PHASECHK.TRANS64.TRYWAIT P1, [R0+URZ+0x80], R5 ;  /* 0x00008005000075a7 */ /* 0x0022a400080211ff */
[----:B--2---:R-:W-:Y:S05]  /*8640*/  @!P1 NANOSLEEP.SYNCS 0x989680 ;  /* 0x009896800000995d */ /* 0x004fea0003900000 */
[----:B------:R-:W2:Y:S02]  /*8650*/  @!P1 SYNCS.PHASECHK.TRANS64 P1, [R0+URZ+0x80], R5 ;  /* 0x00008005000095a7 */ /* 0x000ea400080210ff */
[----:B--2---:R-:W-:Y:S05]  /*8660*/  @!P1 BRA `(.L_x_44) ;  /* 0xfffffffc00f09947 */ /* 0x004fea000383ffff */
[----:B------:R-:W-:Y:S05]  /*8670*/  BRA `(.L_x_122) ;  /* 0xffffffa000647947 */ /* 0x000fea000383ffff */
.L_x_47:
[----:B------:R-:W-:-:S07]  /*8680*/  MOV R0, UR5 ;  /* 0x0000000500007c02 */ /* 0x000fce0008000f00 */
.L_x_123:
[----:B-1----:R1:W2:Y:S02]  /*8690*/  SYNCS.PHASECHK.TRANS64.TRYWAIT P0, [R0+URZ+0x90], R3 ;  /* 0x00009003000075a7 */ /* 0x0022a400080011ff */
[----:B--2---:R-:W-:Y:S05]  /*86a0*/  @!P0 NANOSLEEP.SYNCS 0x989680 ;  /* 0x009896800000895d */ /* 0x004fea0003900000 */
[----:B------:R-:W2:Y:S02]  /*86b0*/  @!P0 SYNCS.PHASECHK.TRANS64 P0, [R0+URZ+0x90], R3 ;  /* 0x00009003000085a7 */ /* 0x000ea400080010ff */
[----:B--2---:R-:W-:Y:S05]  /*86c0*/  @!P0 BRA `(.L_x_123) ;  /* 0xfffffffc00f08947 */ /* 0x004fea000383ffff */
[----:B------:R-:W-:Y:S05]  /*86d0*/  BRA `(.L_x_46) ;  /* 0xffffffa000b87947 */ /* 0x000fea000383ffff */
.L_x_54:
[----:B-1----:R1:W2:Y:S02]  /*86e0*/  SYNCS.PHASECHK.TRANS64.TRYWAIT P1, [R0+URZ+0x80], R5 ;  /* 0x00008005000075a7 */ /* 0x0022a400080211ff */
[----:B--2---:R-:W-:Y:S05]  /*86f0*/  @!P1 NANOSLEEP.SYNCS 0x989680 ;  /* 0x009896800000995d */ /* 0x004fea0003900000 */
[----:B------:R-:W2:Y:S02]  /*8700*/  @!P1 SYNCS.PHASECHK.TRANS64 P1, [R0+URZ+0x80], R5 ;  /* 0x00008005000095a7 */ /* 0x000ea400080210ff */
[----:B--2---:R-:W-:Y:S05]  /*8710*/  @!P1 BRA `(.L_x_54) ;  /* 0xfffffffc00f09947 */ /* 0x004fea000383ffff */
[----:B------:R-:W-:Y:S05]  /*8720*/  BRA `(.L_x_124) ;  /* 0xffffffa800287947 */ /* 0x000fea000383ffff */
.L_x_55:
[----:B------:R-:W-:-:S07]  /*8730*/  MOV R3, UR7 ;  /* 0x0000000700037c02 */ /* 0x000fce0008000f00 */
.L_x_125:
[----:B-1----:R1:W2:Y:S02]  /*8740*/  SYNCS.PHASECHK.TRANS64.TRYWAIT P0, [R3+URZ+0xc0], R0 ;  /* 0x0000c000030075a7 */ /* 0x0022a400080011ff */
[----:B--2---:R-:W-:Y:S05]  /*8750*/  @!P0 NANOSLEEP.SYNCS 0x989680 ;  /* 0x009896800000895d */ /* 0x004fea0003900000 */
[----:B------:R-:W2:Y:S02]  /*8760*/  @!P0 SYNCS.PHASECHK.TRANS64 P0, [R3+URZ+0xc0], R0 ;  /* 0x0000c000030085a7 */ /* 0x000ea400080010ff */
[----:B--2---:R-:W-:Y:S05]  /*8770*/  @!P0 BRA `(.L_x_125) ;  /* 0xfffffffc00f08947 */ /* 0x004fea000383ffff */
[----:B------:R-:W-:Y:S05]  /*8780*/  BRA `(.L_x_126) ;  /* 0xffffffa800607947 */ /* 0x000fea000383ffff */
.L_x_58:
[----:B------:R-:W-:Y:S07]  /*8790*/  MOV R0, UR6 ;  /* 0x0000000600007c02 */ /* 0x000fee0008000f00 */
.L_x_127:
[----:B-1----:R1:W2:Y:S02]  /*87a0*/  SYNCS.PHASECHK.TRANS64.TRYWAIT P0, [R0+URZ], R3 ;  /* 0x00000003000075a7 */ /* 0x0022a400080011ff */
[----:B--2---:R-:W-:Y:S05]  /*87b0*/  @!P0 NANOSLEEP.SYNCS 0x989680 ;  /* 0x009896800000895d */ /* 0x004fea0003900000 */
[----:B------:R-:W2:Y:S02]  /*87c0*/  @!P0 SYNCS.PHASECHK.TRANS64 P0, [R0+URZ], R3 ;  /* 0x00000003000085a7 */ /* 0x000ea400080010ff */
[----:B--2---:R-:W-:Y:S05]  /*87d0*/  @!P0 BRA `(.L_x_127) ;  /* 0xfffffffc00f08947 */ /* 0x004fea000383ffff */
[----:B------:R-:W-:Y:S05]  /*87e0*/  BRA `(.L_x_57) ;  /* 0xffffffa8007c7947 */ /* 0x000fea000383ffff */
.L_x_61:
[----:B------:R-:W-:-:S07]  /*87f0*/  MOV R0, UR6 ;  /* 0x0000000600007c02 */ /* 0x000fce0008000f00 */
.L_x_128:
[----:B--2---:R2:W4:Y:S02]  /*8800*/  SYNCS.PHASECHK.TRANS64.TRYWAIT P0, [R0+URZ], R3 ;  /* 0x00000003000075a7 */ /* 0x00452400080011ff */
[----:B----4-:R-:W-:Y:S05]  /*8810*/  @!P0 NANOSLEEP.SYNCS 0x989680 ;  /* 0x009896800000895d */ /* 0x010fea0003900000 */
[----:B------:R-:W4:Y:S02]  /*8820*/  @!P0 SYNCS.PHASECHK.TRANS64 P0, [R0+URZ], R3 ;  /* 0x00000003000085a7 */ /* 0x000f2400080010ff */
[----:B----4-:R-:W-:Y:S05]  /*8830*/  @!P0 BRA `(.L_x_128) ;  /* 0xfffffffc00f08947 */ /* 0x010fea000383ffff */
[----:B------:R-:W-:Y:S05]  /*8840*/  BRA `(.L_x_129) ;  /* 0xffffffac00587947 */ /* 0x000fea000383ffff */
.L_x_62:
[----:B------:R-:W-:-:S07]  /*8850*/  MOV R0, UR6 ;  /* 0x0000000600007c02 */ /* 0x000fce0008000f00 */
.L_x_130:
[----:B-1----:R1:W2:Y:S02]  /*8860*/  SYNCS.PHASECHK.TRANS64.TRYWAIT P0, [R0+URZ], R3 ;  /* 0x00000003000075a7 */ /* 0x0022a400080011ff */
[----:B--2---:R-:W-:Y:S05]  /*8870*/  @!P0 NANOSLEEP.SYNCS 0x989680 ;  /* 0x009896800000895d */ /* 0x004fea0003900000 */
[----:B------:R-:W2:Y:S02]  /*8880*/  @!P0 SYNCS.PHASECHK.TRANS64 P0, [R0+URZ], R3 ;  /* 0x00000003000085a7 */ /* 0x000ea400080010ff */
[----:B--2---:R-:W-:Y:S05]  /*8890*/  @!P0 BRA `(.L_x_130) ;  /* 0xfffffffc00f08947 */ /* 0x004fea000383ffff */
[----:B------:R-:W-:Y:S05]  /*88a0*/  BRA `(.L_x_131) ;  /* 0xffffffac00647947 */ /* 0x000fea000383ffff */
.L_x_63:
[----:B------:R-:W-:-:S07]  /*88b0*/  MOV R0, UR6 ;  /* 0x0000000600007c02 */ /* 0x000fce0008000f00 */
.L_x_132:
[----:B-1----:R1:W2:Y:S02]  /*88c0*/  SYNCS.PHASECHK.TRANS64.TRYWAIT P0, [R0+URZ], R3 ;  /* 0x00000003000075a7 */ /* 0x0022a400080011ff */
[----:B--2---:R-:W-:Y:S05]  /*88d0*/  @!P0 NANOSLEEP.SYNCS 0x989680 ;  /* 0x009896800000895d */ /* 0x004fea0003900000 */
[----:B------:R-:W2:Y:S02]  /*88e0*/  @!P0 SYNCS.PHASECHK.TRANS64 P0, [R0+URZ], R3 ;  /* 0x00000003000085a7 */ /* 0x000ea400080010ff */
[----:B--2---:R-:W-:Y:S05]  /*88f0*/  @!P0 BRA `(.L_x_132) ;  /* 0xfffffffc00f08947 */ /* 0x004fea000383ffff */
[----:B------:R-:W-:Y:S05]  /*8900*/  BRA `(.L_x_133) ;  /* 0xffffffac00707947 */ /* 0x000fea000383ffff */
.L_x_64:
[----:B------:R-:W-:-:S07]  /*8910*/  MOV R0, UR7 ;  /* 0x0000000700007c02 */ /* 0x000fce0008000f00 */
.L_x_134:
[----:B-1----:R1:W2:Y:S02]  /*8920*/  SYNCS.PHASECHK.TRANS64.TRYWAIT P0, [R0+URZ], R3 ;  /* 0x00000003000075a7 */ /* 0x0022a400080011ff */
[----:B--2---:R-:W-:Y:S05]  /*8930*/  @!P0 NANOSLEEP.SYNCS 0x989680 ;  /* 0x009896800000895d */ /* 0x004fea0003900000 */
[----:B------:R-:W2:Y:S02]  /*8940*/  @!P0 SYNCS.PHASECHK.TRANS64 P0, [R0+URZ], R3 ;  /* 0x00000003000085a7 */ /* 0x000ea400080010ff */
[----:B--2---:R-:W-:Y:S05]  /*8950*/  @!P0 BRA `(.L_x_134) ;  /* 0xfffffffc00f08947 */ /* 0x004fea000383ffff */
[----:B------:R-:W-:Y:S05]  /*8960*/  BRA `(.L_x_135) ;  /* 0xffffffac007c7947 */ /* 0x000fea000383ffff */
.L_x_69:
[----:B--2---:R2:W3:Y:S02]  /*8970*/  SYNCS.PHASECHK.TRANS64.TRYWAIT P0, [R0+URZ+0x80], R3 ;  /* 0x00008003000075a7 */ /* 0x0044e400080011ff */
[----:B---3--:R-:W-:Y:S05]  /*8980*/  @!P0 NANOSLEEP.SYNCS 0x989680 ;  /* 0x009896800000895d */ /* 0x008fea0003900000 */
[----:B------:R-:W3:Y:S02]  /*8990*/  @!P0 SYNCS.PHASECHK.TRANS64 P0, [R0+URZ+0x80], R3 ;  /* 0x00008003000085a7 */ /* 0x000ee400080010ff */
[----:B---3--:R-:W-:Y:S05]  /*89a0*/  @!P0 BRA `(.L_x_69) ;  /* 0xfffffffc00f08947 */ /* 0x008fea000383ffff */
[----:B------:R-:W-:Y:S05]  /*89b0*/  BRA `(.L_x_136) ;  /* 0xffffffb000807947 */ /* 0x000fea000383ffff */
.L_x_72:
[----:B------:R-:W-:Y:S07]  /*89c0*/  MOV R0, UR7 ;  /* 0x0000000700007c02 */ /* 0x000fee0008000f00 */
.L_x_137:
[----:B--2---:R2:W3:Y:S02]  /*89d0*/  SYNCS.PHASECHK.TRANS64.TRYWAIT P0, [R0+URZ+0x78], R3 ;  /* 0x00007803000075a7 */ /* 0x0044e400080011ff */
[----:B---3--:R-:W-:Y:S05]  /*89e0*/  @!P0 NANOSLEEP.SYNCS 0x989680 ;  /* 0x009896800000895d */ /* 0x008fea0003900000 */
[----:B------:R-:W3:Y:S02]  /*89f0*/  @!P0 SYNCS.PHASECHK.TRANS64 P0, [R0+URZ+0x78], R3 ;  /* 0x00007803000085a7 */ /* 0x000ee400080010ff */
[----:B---3--:R-:W-:Y:S05]  /*8a00*/  @!P0 BRA `(.L_x_137) ;  /* 0xfffffffc00f08947 */ /* 0x008fea000383ffff */
[----:B------:R-:W-:Y:S05]  /*8a10*/  BRA `(.L_x_71) ;  /* 0xffffffb400607947 */ /* 0x000fea000383ffff */
.L_x_75:
[----:B--2---:R-:W-:Y:S07]  /*8a20*/  MOV R3, UR7 ;  /* 0x0000000700037c02 */ /* 0x004fee0008000f00 */
.L_x_138:
[----:B-1----:R1:W2:Y:S02]  /*8a30*/  SYNCS.PHASECHK.TRANS64.TRYWAIT P0, [R3+URZ+0x60], R12 ;  /* 0x0000600c030075a7 */ /* 0x0022a400080011ff */
[----:B--2---:R-:W-:Y:S05]  /*8a40*/  @!P0 NANOSLEEP.SYNCS 0x989680 ;  /* 0x009896800000895d */ /* 0x004fea0003900000 */
[----:B------:R-:W2:Y:S02]  /*8a50*/  @!P0 SYNCS.PHASECHK.TRANS64 P0, [R3+URZ+0x60], R12 ;  /* 0x0000600c030085a7 */ /* 0x000ea400080010ff */
[----:B--2---:R-:W-:Y:S05]  /*8a60*/  @!P0 BRA `(.L_x_138) ;  /* 0xfffffffc00f08947 */ /* 0x004fea000383ffff */
[----:B------:R-:W-:Y:S05]  /*8a70*/  BRA `(.L_x_139) ;  /* 0xffffffb400d87947 */ /* 0x000fea000383ffff */
.L_x_76:
[----:B------:R-:W-:Y:S07]  /*8a80*/  MOV R3, UR7 ;  /* 0x0000000700037c02 */ /* 0x000fee0008000f00 */
.L_x_140:
[----:B-1----:R1:W2:Y:S02]  /*8a90*/  SYNCS.PHASECHK.TRANS64.TRYWAIT P0, [R3+URZ+0x68], R12 ;  /* 0x0000680c030075a7 */ /* 0x0022a400080011ff */
[----:B--2---:R-:W-:Y:S05]  /*8aa0*/  @!P0 NANOSLEEP.SYNCS 0x989680 ;  /* 0x009896800000895d */ /* 0x004fea0003900000 */
[----:B------:R-:W2:Y:S02]  /*8ab0*/  @!P0 SYNCS.PHASECHK.TRANS64 P0, [R3+URZ+0x68], R12 ;  /* 0x0000680c030085a7 */ /* 0x000ea400080010ff */
[----:B--2---:R-:W-:Y:S05]  /*8ac0*/  @!P0 BRA `(.L_x_140) ;  /* 0xfffffffc00f08947 */ /* 0x004fea000383ffff */
[----:B------:R-:W-:Y:S05]  /*8ad0*/  BRA `(.L_x_141) ;  /* 0xffffffb800587947 */ /* 0x000fea000383ffff */
.L_x_78:
[----:B------:R-:W-:-:S07]  /*8ae0*/  MOV R0, UR7 ;  /* 0x0000000700007c02 */ /* 0x000fce0008000f00 */
.L_x_142:
[----:B-1----:R1:W3:Y:S02]  /*8af0*/  SYNCS.PHASECHK.TRANS64.TRYWAIT P0, [R0+URZ+0x60], R3 ;  /* 0x00006003000075a7 */ /* 0x0022e400080011ff */
[----:B---3--:R-:W-:Y:S05]  /*8b00*/  @!P0 NANOSLEEP.SYNCS 0x989680 ;  /* 0x009896800000895d */ /* 0x008fea0003900000 */
[----:B------:R-:W3:Y:S02]  /*8b10*/  @!P0 SYNCS.PHASECHK.TRANS64 P0, [R0+URZ+0x60], R3 ;  /* 0x00006003000085a7 */ /* 0x000ee400080010ff */
[----:B---3--:R-:W-:Y:S05]  /*8b20*/  @!P0 BRA `(.L_x_142) ;  /* 0xfffffffc00f08947 */ /* 0x008fea000383ffff */
[----:B------:R-:W-:Y:S05]  /*8b30*/  BRA `(.L_x_143) ;  /* 0xffffffb800c87947 */ /* 0x000fea000383ffff */
.L_x_80:
[----:B--2---:R2:W4:Y:S02]  /*8b40*/  SYNCS.PHASECHK.TRANS64.TRYWAIT P0, [R0+URZ+0x80], R3 ;  /* 0x00008003000075a7 */ /* 0x00452400080011ff */
[----:B----4-:R-:W-:Y:S05]  /*8b50*/  @!P0 NANOSLEEP.SYNCS 0x989680 ;  /* 0x009896800000895d */ /* 0x010fea0003900000 */
[----:B------:R-:W4:Y:S02]  /*8b60*/  @!P0 SYNCS.PHASECHK.TRANS64 P0, [R0+URZ+0x80], R3 ;  /* 0x00008003000085a7 */ /* 0x000f2400080010ff */
[----:B----4-:R-:W-:Y:S05]  /*8b70*/  @!P0 BRA `(.L_x_80) ;  /* 0xfffffffc00f08947 */ /* 0x010fea000383ffff */
[----:B------:R-:W-:Y:S05]  /*8b80*/  BRA `(.L_x_144) ;  /* 0xffffffbc00907947 */ /* 0x000fea000383ffff */
.L_x_91:
[----:B-1----:R1:W3:Y:S02]  /*8b90*/  SYNCS.PHASECHK.TRANS64.TRYWAIT P1, [R3+URZ+0x50], R0 ;  /* 0x00005000030075a7 */ /* 0x0022e400080211ff */
[----:B---3--:R-:W-:Y:S05]  /*8ba0*/  @!P1 NANOSLEEP.SYNCS 0x989680 ;  /* 0x009896800000995d */ /* 0x008fea0003900000 */
[----:B------:R-:W3:Y:S02]  /*8bb0*/  @!P1 SYNCS.PHASECHK.TRANS64 P1, [R3+URZ+0x50], R0 ;  /* 0x00005000030095a7 */ /* 0x000ee400080210ff */
[----:B---3--:R-:W-:Y:S05]  /*8bc0*/  @!P1 BRA `(.L_x_91) ;  /* 0xfffffffc00f09947 */ /* 0x008fea000383ffff */
[----:B------:R-:W-:Y:S05]  /*8bd0*/  BRA `(.L_x_90) ;  /* 0xffffffc800b47947 */ /* 0x000fea000383ffff */
.L_x_93:
[----:B-1----:R1:W4:Y:S02]  /*8be0*/  SYNCS.PHASECHK.TRANS64.TRYWAIT P0, [R207+URZ+0xa0], R2 ;  /* 0x0000a002cf0075a7 */ /* 0x00232400080011ff */
[----:B----4-:R-:W-:Y:S05]  /*8bf0*/  @!P0 NANOSLEEP.SYNCS 0x989680 ;  /* 0x009896800000895d */ /* 0x010fea0003900000 */
[----:B------:R-:W4:Y:S02]  /*8c00*/  @!P0 SYNCS.PHASECHK.TRANS64 P0, [R207+URZ+0xa0], R2 ;  /* 0x0000a002cf0085a7 */ /* 0x000f2400080010ff */
[----:B----4-:R-:W-:Y:S05]  /*8c10*/  @!P0 BRA `(.L_x_93) ;  /* 0xfffffffc00f08947 */ /* 0x010fea000383ffff */
[----:B------:R-:W-:Y:S05]  /*8c20*/  BRA `(.L_x_92) ;  /* 0xffffffcc00107947 */ /* 0x000fea000383ffff */
.L_x_102:
[----:B--2---:R2:W3:Y:S02]  /*8c30*/  SYNCS.PHASECHK.TRANS64.TRYWAIT P0, [R210+URZ+0x50], R3 ;  /* 0x00005003d20075a7 */ /* 0x0044e400080011ff */
[----:B---3--:R-:W-:Y:S05]  /*8c40*/  @!P0 NANOSLEEP.SYNCS 0x989680 ;  /* 0x009896800000895d */ /* 0x008fea0003900000 */
[----:B------:R-:W3:Y:S02]  /*8c50*/  @!P0 SYNCS.PHASECHK.TRANS64 P0, [R210+URZ+0x50], R3 ;  /* 0x00005003d20085a7 */ /* 0x000ee400080010ff */
[----:B---3--:R-:W-:Y:S05]  /*8c60*/  @!P0 BRA `(.L_x_102) ;  /* 0xfffffffc00f08947 */ /* 0x008fea000383ffff */
[----:B------:R-:W-:Y:S05]  /*8c70*/  BRA `(.L_x_101) ;  /* 0xffffffe0001c7947 */ /* 0x000fea000383ffff */
        .weak           $__internal_0_$__cuda_sm10x_tcgen05_guardrail_trap_col_being_dealloced_not_returned_by_alloc
        .type           $__internal_0_$__cuda_sm10x_tcgen05_guardrail_trap_col_being_dealloced_not_returned_by_alloc,@function
        .size           $__internal_0_$__cuda_sm10x_tcgen05_guardrail_trap_col_being_dealloced_not_returned_by_alloc,($__internal_1_$__cuda_sm10x_tcgen05_guardrail_trap_phase_invalid_during_alloc - $__internal_0_$__cuda_sm10x_tcgen05_guardrail_trap_col_being_dealloced_not_returned_by_alloc)
$__internal_0_$__cuda_sm10x_tcgen05_guardrail_trap_col_being_dealloced_not_returned_by_alloc:
[----:B------:R-:W-:Y:S05]  /*8c80*/  BPT.TRAP 0x1 ;  /* 0x000000040000795c */ /* 0x000fea0000300000 */
[----:B------:R-:W-:-:S04]  /*8c90*/  HFMA2 R3, -RZ, RZ, 0, 0 ;  /* 0x00000000ff037431 */ /* 0x000fc800000001ff */
[----:B------:R-:W-:Y:S05]  /*8ca0*/  RET.REL.NODEC R2 `(_ZN7cutlass13device_kernelINS_4gemm6kernel13GemmUniversalIN4cute5tupleIJiiiiEEENS1_10collective13CollectiveMmaINS1_35MainloopSm100TmaUmmaWarpSpecializedILi5ELi2ELi4ENS5_IJNS4_1CILi1EEESB_SB_EEEEENS5_IJNSA_ILi128EEESE_SE_EEENS_12float_e5m2_tENS5_IJlSB_lEEESG_SH_NS4_8TiledMMAINS4_8MMA_AtomIJNS4_10MMA_TraitsINS4_19SM100_MMA_F8F6F4_SSEJSG_SG_fSE_SE_NS4_17integral_constantINS4_4UMMA5MajorELSO_0EEESP_NSM_INSN_7ScaleInELSQ_0EEESR_EEEEEENS4_6LayoutISC_NS5_IJNSA_ILi0EEESV_SV_EEEEENS5_IJNS4_10UnderscoreESY_SY_EEEEENS4_13SM90_TMA_LOADENS4_14ComposedLayoutINS4_7SwizzleILi3ELi4ELi3EEENS4_18smem_ptr_flag_bitsILi8EEENSU_INS5_IJNSA_ILi8EEESE_EEENS5_IJSE_SB_EEEEEEEvNS4_8identityES11_S1B_vS1C_EENS_8epilogue10collective18CollectiveEpilogueINS1E_23Sm100TmaWarpSpecializedILi2ELi2ELi64ELb0ELb0EEEJSF_NS5_IJNSU_ISE_SB_EENSU_INSA_ILi64EEESB_EEEEESG_SH_SG_SH_NS1E_6fusion15FusionCallbacksIS1I_NS1N_17LinearCombinationISG_fSG_fLNS_15FloatRoundStyleE2EEESF_S1M_JEEENS4_5SM1004TMEM4LOAD26SM100_TMEM_LOAD_32dp32b64xES11_NS12_INS13_ILi2ELi4ELi3EEES16_NSU_INS5_IJS17_S1K_EEENS5_IJS1K_SB_EEEEEEENS4_39AutoVectorizingCopyWithAssumedAlignmentILi128EEENS4_14SM90_TMA_STOREES21_S23_S23_EEEvvEEEEvNT_6ParamsE) ;  /* 0xffffff7002d47950 */ /* 0x000fea0003c3ffff */
        .weak           $__internal_1_$__cuda_sm10x_tcgen05_guardrail_trap_phase_invalid_during_alloc
        .type           $__internal_1_$__cuda_sm10x_tcgen05_guardrail_trap_phase_invalid_during_alloc,@function
        .size           $__internal_1_$__cuda_sm10x_tcgen05_guardrail_trap_phase_invalid_during_alloc,($__internal_2_$__cuda_sm10x_tcgen05_guardrail_trap_unallocated_columns_being_dealloced - $__internal_1_$__cuda_sm10x_tcgen05_guardrail_trap_phase_invalid_during_alloc)
$__internal_1_$__cuda_sm10x_tcgen05_guardrail_trap_phase_invalid_during_alloc:
[----:B------:R-:W-:Y:S05]  /*8cb0*/  BPT.TRAP 0x1 ;  /* 0x000000040000795c */ /* 0x000fea0000300000 */
[----:B------:R-:W-:-:S04]  /*8cc0*/  MOV R3, 0x0 ;  /* 0x0000000000037802 */ /* 0x000fc80000000f00 */
[----:B------:R-:W-:Y:S05]  /*8cd0*/  RET.REL.NODEC R2 `(_ZN7cutlass13device_kernelINS_4gemm6kernel13GemmUniversalIN4cute5tupleIJiiiiEEENS1_10collective13CollectiveMmaINS1_35MainloopSm100TmaUmmaWarpSpecializedILi5ELi2ELi4ENS5_IJNS4_1CILi1EEESB_SB_EEEEENS5_IJNSA_ILi128EEESE_SE_EEENS_12float_e5m2_tENS5_IJlSB_lEEESG_SH_NS4_8TiledMMAINS4_8MMA_AtomIJNS4_10MMA_TraitsINS4_19SM100_MMA_F8F6F4_SSEJSG_SG_fSE_SE_NS4_17integral_constantINS4_4UMMA5MajorELSO_0EEESP_NSM_INSN_7ScaleInELSQ_0EEESR_EEEEEENS4_6LayoutISC_NS5_IJNSA_ILi0EEESV_SV_EEEEENS5_IJNS4_10UnderscoreESY_SY_EEEEENS4_13SM90_TMA_LOADENS4_14ComposedLayoutINS4_7SwizzleILi3ELi4ELi3EEENS4_18smem_ptr_flag_bitsILi8EEENSU_INS5_IJNSA_ILi8EEESE_EEENS5_IJSE_SB_EEEEEEEvNS4_8identityES11_S1B_vS1C_EENS_8epilogue10collective18CollectiveEpilogueINS1E_23Sm100TmaWarpSpecializedILi2ELi2ELi64ELb0ELb0EEEJSF_NS5_IJNSU_ISE_SB_EENSU_INSA_ILi64EEESB_EEEEESG_SH_SG_SH_NS1E_6fusion15FusionCallbacksIS1I_NS1N_17LinearCombinationISG_fSG_fLNS_15FloatRoundStyleE2EEESF_S1M_JEEENS4_5SM1004TMEM4LOAD26SM100_TMEM_LOAD_32dp32b64xES11_NS12_INS13_ILi2ELi4ELi3EEES16_NSU_INS5_IJS17_S1K_EEENS5_IJS1K_SB_EEEEEEENS4_39AutoVectorizingCopyWithAssumedAlignmentILi128EEENS4_14SM90_TMA_STOREES21_S23_S23_EEEvvEEEEvNT_6ParamsE) ;  /* 0xffffff7002c87950 */ /* 0x000fea0003c3ffff */
        .weak           $__internal_2_$__cuda_sm10x_tcgen05_guardrail_trap_unallocated_columns_being_dealloced
        .type           $__internal_2_$__cuda_sm10x_tcgen05_guardrail_trap_unallocated_columns_being_dealloced,@function
        .size           $__internal_2_$__cuda_sm10x_tcgen05_guardrail_trap_unallocated_columns_being_dealloced,(.L_x_146 - $__internal_2_$__cuda_sm10x_tcgen05_guardrail_trap_unallocated_columns_being_dealloced)
$__internal_2_$__cuda_sm10x_tcgen05_guardrail_trap_unallocated_columns_being_dealloced:
[----:B------:R-:W-:Y:S05]  /*8ce0*/  BPT.TRAP 0x1 ;  /* 0x000000040000795c */ /* 0x000fea0000300000 */
[----:B------:R-:W-:-:S04]  /*8cf0*/  HFMA2 R3, -RZ, RZ, 0, 0 ;  /* 0x00000000ff037431 */ /* 0x000fc800000001ff */
[----:B------:R-:W-:Y:S05]  /*8d00*/  RET.REL.NODEC R2 `(_ZN7cutlass13device_kernelINS_4gemm6kernel13GemmUniversalIN4cute5tupleIJiiiiEEENS1_10collective13CollectiveMmaINS1_35MainloopSm100TmaUmmaWarpSpecializedILi5ELi2ELi4ENS5_IJNS4_1CILi1EEESB_SB_EEEEENS5_IJNSA_ILi128EEESE_SE_EEENS_12float_e5m2_tENS5_IJlSB_lEEESG_SH_NS4_8TiledMMAINS4_8MMA_AtomIJNS4_10MMA_TraitsINS4_19SM100_MMA_F8F6F4_SSEJSG_SG_fSE_SE_NS4_17integral_constantINS4_4UMMA5MajorELSO_0EEESP_NSM_INSN_7ScaleInELSQ_0EEESR_EEEEEENS4_6LayoutISC_NS5_IJNSA_ILi0EEESV_SV_EEEEENS5_IJNS4_10UnderscoreESY_SY_EEEEENS4_13SM90_TMA_LOADENS4_14ComposedLayoutINS4_7SwizzleILi3ELi4ELi3EEENS4_18smem_ptr_flag_bitsILi8EEENSU_INS5_IJNSA_ILi8EEESE_EEENS5_IJSE_SB_EEEEEEEvNS4_8identityES11_S1B_vS1C_EENS_8epilogue10collective18CollectiveEpilogueINS1E_23Sm100TmaWarpSpecializedILi2ELi2ELi64ELb0ELb0EEEJSF_NS5_IJNSU_ISE_SB_EENSU_INSA_ILi64EEESB_EEEEESG_SH_SG_SH_NS1E_6fusion15FusionCallbacksIS1I_NS1N_17LinearCombinationISG_fSG_fLNS_15FloatRoundStyleE2EEESF_S1M_JEEENS4_5SM1004TMEM4LOAD26SM100_TMEM_LOAD_32dp32b64xES11_NS12_INS13_ILi2ELi4ELi3EEES16_NSU_INS5_IJS17_S1K_EEENS5_IJS1K_SB_EEEEEEENS4_39AutoVectorizingCopyWithAssumedAlignmentILi128EEENS4_14SM90_TMA_STOREES21_S23_S23_EEEvvEEEEvNT_6ParamsE) ;  /* 0xffffff7002bc7950 */ /* 0x000fea0003c3ffff */
.L_x_145:
[----:B------:R-:W-:-:S00]  /*8d10*/  BRA `(.L_x_145) ;  /* 0xfffffffc00fc7947 */ /* 0x000fc0000383ffff */
[----:B------:R-:W-:-:S00]  /*8d20*/  NOP ;  /* 0x0000000000007918 */ /* 0x000fc00000000000 */
        /* <DEDUP_REMOVED lines=13> */
.L_x_146:


//--------------------- .nv.global.init           --------------------------
	.section	.nv.global.init,"aw",@progbits
.nv.global.init:
	.type		$str$27,@object
	.size		$str$27,($str$28 - $str$27)
$str$27:
        /*0000*/ 	.byte	0x28, 0x61, 0x64, 0x64, 0x72, 0x65, 0x73, 0x73, 0x20, 0x26, 0x20, 0x6d, 0x61, 0x73, 0x6b, 0x29
        /*0010*/ 	.byte	0x20, 0x3d, 0x3d, 0x20, 0x30, 0x00
	.type		$str$28,@object
	.size		$str$28,($str$26 - $str$28)
$str$28:
        /*0016*/ 	.byte	0x2f, 0x74, 0x6d, 0x70, 0x2f, 0x63, 0x75, 0x74, 0x6c, 0x61, 0x73, 0x73, 0x5f, 0x73, 0x77, 0x65
        /*0026*/ 	.byte	0x65, 0x70, 0x5f, 0x73, 0x72, 0x63, 0x2f, 0x69, 0x6e, 0x63, 0x6c, 0x75, 0x64, 0x65, 0x2f, 0x63
        /*0036*/ 	.byte	0x75, 0x74, 0x65, 0x2f, 0x70, 0x6f, 0x69, 0x6e, 0x74, 0x65, 0x72, 0x5f, 0x66, 0x6c, 0x61, 0x67
        /*0046*/ 	.byte	0x67, 0x65, 0x64, 0x2e, 0x68, 0x70, 0x70, 0x00
	.type		$str$26,@object
	.size		$str$26,($str$25 - $str$26)
$str$26:
        /*004e*/ 	.byte	0x2f, 0x74, 0x6d, 0x70, 0x2f, 0x63, 0x75, 0x74, 0x6c, 0x61, 0x73, 0x73, 0x5f, 0x73, 0x77, 0x65
        /*005e*/ 	.byte	0x65, 0x70, 0x5f, 0x73, 0x72, 0x63, 0x2f, 0x69, 0x6e, 0x63, 0x6c, 0x75, 0x64, 0x65, 0x2f, 0x63
        /*006e*/ 	.byte	0x75, 0x74, 0x65, 0x2f, 0x61, 0x74, 0x6f, 0x6d, 0x2f, 0x63, 0x6f, 0x70, 0x79, 0x5f, 0x74, 0x72
        /*007e*/ 	.byte	0x61, 0x69, 0x74, 0x73, 0x5f, 0x73, 0x6d, 0x31, 0x30, 0x30, 0x2e, 0x68, 0x70, 0x70, 0x00
	.type		$str$25,@object
	.size		$str$25,(__unnamed_1 - $str$25)
$str$25:
        /*008d*/ 	.byte	0x28, 0x28, 0x75, 0x69, 0x6e, 0x74, 0x33, 0x32, 0x5f, 0x74, 0x28, 0x74, 0x68, 0x72, 0x65, 0x61
        /*009d*/ 	.byte	0x64, 0x49, 0x64, 0x78, 0x2e, 0x78, 0x29, 0x20, 0x2f, 0x20, 0x33, 0x32, 0x29, 0x20, 0x25, 0x20
        /*00ad*/ 	.byte	0x34, 0x29, 0x20, 0x3d, 0x3d, 0x20, 0x28, 0x28, 0x28, 0x74, 0x6d, 0x65, 0x6d, 0x5f, 0x61, 0x64
        /*00bd*/ 	.byte	0x64, 0x72, 0x20, 0x3e, 0x3e, 0x20, 0x31, 0x36, 0x29, 0x20, 0x2f, 0x20, 0x33, 0x32, 0x29, 0x20
        /*00cd*/ 	.byte	0x25, 0x20, 0x34, 0x29, 0x00
	.type		__unnamed_1,@object
	.size		__unnamed_1,(__unnamed_2 - __unnamed_1)
__unnamed_1:
        /*00d2*/ 	.byte	0x61, 0x75, 0x74, 0x6f, 0x20, 0x63, 0x75, 0x74, 0x65, 0x3a, 0x3a, 0x61, 0x73, 0x5f, 0x70, 0x6f
        /* <DEDUP_REMOVED lines=24> */
        /*0262*/ 	.byte	0x43, 0x3c, 0x38, 0x31, 0x39, 0x32, 0x3e, 0x3e, 0x3e, 0x3e, 0x5d, 0x00
	.type		__unnamed_2,@object
	.size		__unnamed_2,(.L_2 - __unnamed_2)
__unnamed_2:
        /* <DEDUP_REMOVED lines=42> */
        /*050e*/ 	.byte	0x3e, 0x3e, 0x3e, 0x3e, 0x5d, 0x00
.L_2:


//--------------------- .nv.shared._ZN7cutlass13device_kernelINS_4gemm6kernel13GemmUniversalIN4cute5tupleIJiiiiEEENS1_10collective13CollectiveMmaINS1_35MainloopSm100TmaUmmaWarpSpecializedILi5ELi2ELi4ENS5_IJNS4_1CILi1EEESB_SB_EEEEENS5_IJNSA_ILi128EEESE_SE_EEENS_12float_e5m2_tENS5_IJlSB_lEEESG_SH_NS4_8TiledMMAINS4_8MMA_AtomIJNS4_10MMA_TraitsINS4_19SM100_MMA_F8F6F4_SSEJSG_SG_fSE_SE_NS4_17integral_constantINS4_4UMMA5MajorELSO_0EEESP_NSM_INSN_7ScaleInELSQ_0EEESR_EEEEEENS4_6LayoutISC_NS5_IJNSA_ILi0EEESV_SV_EEEEENS5_IJNS4_10UnderscoreESY_SY_EEEEENS4_13SM90_TMA_LOADENS4_14ComposedLayoutINS4_7SwizzleILi3ELi4ELi3EEENS4_18smem_ptr_flag_bitsILi8EEENSU_INS5_IJNSA_ILi8EEESE_EEENS5_IJSE_SB_EEEEEEEvNS4_8identityES11_S1B_vS1C_EENS_8epilogue10collective18CollectiveEpilogueINS1E_23Sm100TmaWarpSpecializedILi2ELi2ELi64ELb0ELb0EEEJSF_NS5_IJNSU_ISE_SB_EENSU_INSA_ILi64EEESB_EEEEESG_SH_SG_SH_NS1E_6fusion15FusionCallbacksIS1I_NS1N_17LinearCombinationISG_fSG_fLNS_15FloatRoundStyleE2EEESF_S1M_JEEENS4_5SM1004TMEM4LOAD26SM100_TMEM_LOAD_32dp32b64xES11_NS12_INS13_ILi2ELi4ELi3EEES16_NSU_INS5_IJS17_S1K_EEENS5_IJS1K_SB_EEEEEEENS4_39AutoVectorizingCopyWithAssumedAlignmentILi128EEENS4_14SM90_TMA_STOREES21_S23_S23_EEEvvEEEEvNT_6ParamsE --------------------------
	.section	.nv.shared._ZN7cutlass13device_kernelINS_4gemm6kernel13GemmUniversalIN4cute5tupleIJiiiiEEENS1_10collective13CollectiveMmaINS1_35MainloopSm100TmaUmmaWarpSpecializedILi5ELi2ELi4ENS5_IJNS4_1CILi1EEESB_SB_EEEEENS5_IJNSA_ILi128EEESE_SE_EEENS_12float_e5m2_tENS5_IJlSB_lEEESG_SH_NS4_8TiledMMAINS4_8MMA_AtomIJNS4_10MMA_TraitsINS4_19SM100_MMA_F8F6F4_SSEJSG_SG_fSE_SE_NS4_17integral_constantINS4_4UMMA5MajorELSO_0EEESP_NSM_INSN_7ScaleInELSQ_0EEESR_EEEEEENS4_6LayoutISC_NS5_IJNSA_ILi0EEESV_SV_EEEEENS5_IJNS4_10UnderscoreESY_SY_EEEEENS4_13SM90_TMA_LOADENS4_14ComposedLayoutINS4_7SwizzleILi3ELi4ELi3EEENS4_18smem_ptr_flag_bitsILi8EEENSU_INS5_IJNSA_ILi8EEESE_EEENS5_IJSE_SB_EEEEEEEvNS4_8identityES11_S1B_vS1C_EENS_8epilogue10collective18CollectiveEpilogueINS1E_23Sm100TmaWarpSpecializedILi2ELi2ELi64ELb0ELb0EEEJSF_NS5_IJNSU_ISE_SB_EENSU_INSA_ILi64EEESB_EEEEESG_SH_SG_SH_NS1E_6fusion15FusionCallbacksIS1I_NS1N_17LinearCombinationISG_fSG_fLNS_15FloatRoundStyleE2EEESF_S1M_JEEENS4_5SM1004TMEM4LOAD26SM100_TMEM_LOAD_32dp32b64xES11_NS12_INS13_ILi2ELi4ELi3EEES16_NSU_INS5_IJS17_S1K_EEENS5_IJS1K_SB_EEEEEEENS4_39AutoVectorizingCopyWithAssumedAlignmentILi128EEENS4_14SM90_TMA_STOREES21_S23_S23_EEEvvEEEEvNT_6ParamsE,"aw",@nobits
	.sectionflags	@""
	.align	16
	.zero		1024


//--------------------- .nv.shared.reserved.0     --------------------------
	.section	.nv.shared.reserved.0,"aw",@nobits
	.weak		__nv_reservedSMEM_offset_0_alias
	.size		__nv_reservedSMEM_offset_0_alias, 0, 64
	.other		__nv_reservedSMEM_offset_0_alias,@"STO_CUDA_RESERVED_SHARED STV_DEFAULT"
__nv_reservedSMEM_offset_0_alias:
	.zero		0
.nv.shared.reserved.0:
	.zero		64
	.weak		__nv_reservedSMEM_tcgen05_partition
	.type		__nv_reservedSMEM_tcgen05_partition,@object
	.size		__nv_reservedSMEM_tcgen05_partition,(.L_0 - __nv_reservedSMEM_tcgen05_partition)
__nv_reservedSMEM_tcgen05_partition:
	.zero		32
.L_0:


//--------------------- .nv.global                --------------------------
	.section	.nv.global,"aw",@nobits
.nv.global:
	.type		_ZN39_INTERNAL_33855ecb_4_k_cu_6b03ce04_84904cute1_E,@object
	.size		_ZN39_INTERNAL_33855ecb_4_k_cu_6b03ce04_84904cute1_E,(_ZN39_INTERNAL_33855ecb_4_k_cu_6b03ce04_84904cuda3std3__45__cpo6cbeginE - _ZN39_INTERNAL_33855ecb_4_k_cu_6b03ce04_84904cute1_E)
_ZN39_INTERNAL_33855ecb_4_k_cu_6b03ce04_84904cute1_E:
	.zero		1
	.type		_ZN39_INTERNAL_33855ecb_4_k_cu_6b03ce04_84904cuda3std3__45__cpo6cbeginE,@object
	.size		_ZN39_INTERNAL_33855ecb_4_k_cu_6b03ce04_84904cuda3std3__45__cpo6cbeginE,(_ZN39_INTERNAL_33855ecb_4_k_cu_6b03ce04_84904cuda3std3__48in_placeE - _ZN39_INTERNAL_33855ecb_4_k_cu_6b03ce04_84904cuda3std3__45__cpo6cbeginE)
_ZN39_INTERNAL_33855ecb_4_k_cu_6b03ce04_84904cuda3std3__45__cpo6cbeginE:
	.zero		1
	.type		_ZN39_INTERNAL_33855ecb_4_k_cu_6b03ce04_84904cuda3std3__48in_placeE,@object
	.size		_ZN39_INTERNAL_33855ecb_4_k_cu_6b03ce04_84904cuda3std3__48in_placeE,(_ZN39_INTERNAL_33855ecb_4_k_cu_6b03ce04_84904cuda3std6ranges3__45__cpo9iter_moveE - _ZN39_INTERNAL_33855ecb_4_k_cu_6b03ce04_84904cuda3std3__48in_placeE)
_ZN39_INTERNAL_33855ecb_4_k_cu_6b03ce04_84904cuda3std3__48in_placeE:
	.zero		1
	.type		_ZN39_INTERNAL_33855ecb_4_k_cu_6b03ce04_84904cuda3std6ranges3__45__cpo9iter_moveE,@object
	.size		_ZN39_INTERNAL_33855ecb_4_k_cu_6b03ce04_84904cuda3std6ranges3__45__cpo9iter_moveE,(_ZN39_INTERNAL_33855ecb_4_k_cu_6b03ce04_84904cuda3std3__45__cpo5beginE - _ZN39_INTERNAL_33855ecb_4_k_cu_6b03ce04_84904cuda3std6ranges3__45__cpo9iter_moveE)
_ZN39_INTERNAL_33855ecb_4_k_cu_6b03ce04_84904cuda3std6ranges3__45__cpo9iter_moveE:
	.zero		1
	.type		_ZN39_INTERNAL_33855ecb_4_k_cu_6b03ce04_84904cuda3std3__45__cpo5beginE,@object
	.size		_ZN39_INTERNAL_33855ecb_4_k_cu_6b03ce04_84904cuda3std3__45__cpo5beginE,(_ZN39_INTERNAL_33855ecb_4_k_cu_6b03ce04_84904cuda3std3__441_GLOBAL__N__33855ecb_4_k_cu_6b03ce04_84906ignoreE - _ZN39_INTERNAL_33855ecb_4_k_cu_6b03ce04_84904cuda3std3__45__cpo5beginE)
_ZN39_INTERNAL_33855ecb_4_k_cu_6b03ce04_84904cuda3std3__45__cpo5beginE:
	.zero		1
	.type		_ZN39_INTERNAL_33855ecb_4_k_cu_6b03ce04_84904cuda3std3__441_GLOBAL__N__33855ecb_4_k_cu_6b03ce04_84906ignoreE,@object
	.size		_ZN39_INTERNAL_33855ecb_4_k_cu_6b03ce04_84904cuda3std3__441_GLOBAL__N__33855ecb_4_k_cu_6b03ce04_84906ignoreE,(_ZN39_INTERNAL_33855ecb_4_k_cu_6b03ce04_84904cute7productE - _ZN39_INTERNAL_33855ecb_4_k_cu_6b03ce04_84904cuda3std3__441_GLOBAL__N__33855ecb_4_k_cu_6b03ce04_84906ignoreE)
_ZN39_INTERNAL_33855ecb_4_k_cu_6b03ce04_84904cuda3std3__441_GLOBAL__N__33855ecb_4_k_cu_6b03ce04_84906ignoreE:
	.zero		1
	.type		_ZN39_INTERNAL_33855ecb_4_k_cu_6b03ce04_84904cute7productE,@object
	.size		_ZN39_INTERNAL_33855ecb_4_k_cu_6b03ce04_84904cute7productE,(_ZN39_INTERNAL_33855ecb_4_k_cu_6b03ce04_84904cuda3std3__45__cpo3endE - _ZN39_INTERNAL_33855ecb_4_k_cu_6b03ce04_84904cute7productE)
_ZN39_INTERNAL_33855ecb_4_k_cu_6b03ce04_84904cute7productE:
	.zero		1
	.type		_ZN39_INTERNAL_33855ecb_4_k_cu_6b03ce04_84904cuda3std3__45__cpo3endE,@object
	.size		_ZN39_INTERNAL_33855ecb_4_k_cu_6b03ce04_84904cuda3std3__45__cpo3endE,(_ZN39_INTERNAL_33855ecb_4_k_cu_6b03ce04_84904cuda3std3__419piecewise_constructE - _ZN39_INTERNAL_33855ecb_4_k_cu_6b03ce04_84904cuda3std3__45__cpo3endE)
_ZN39_INTERNAL_33855ecb_4_k_cu_6b03ce04_84904cuda3std3__45__cpo3endE:
	.zero		1
	.type		_ZN39_INTERNAL_33855ecb_4_k_cu_6b03ce04_84904cuda3std3__419piecewise_constructE,@object
	.size		_ZN39_INTERNAL_33855ecb_4_k_cu_6b03ce04_84904cuda3std3__419piecewise_constructE,(_ZN39_INTERNAL_33855ecb_4_k_cu_6b03ce04_84904cuda3std3__45__cpo4cendE - _ZN39_INTERNAL_33855ecb_4_k_cu_6b03ce04_84904cuda3std3__419piecewise_constructE)
_ZN39_INTERNAL_33855ecb_4_k_cu_6b03ce04_84904cuda3std3__419piecewise_constructE:
	.zero		1
	.type		_ZN39_INTERNAL_33855ecb_4_k_cu_6b03ce04_84904cuda3std3__45__cpo4cendE,@object
	.size		_ZN39_INTERNAL_33855ecb_4_k_cu_6b03ce04_84904cuda3std3__45__cpo4cendE,(_ZN39_INTERNAL_33855ecb_4_k_cu_6b03ce04_84904cuda3std6ranges3__45__cpo4swapE - _ZN39_INTERNAL_33855ecb_4_k_cu_6b03ce04_84904cuda3std3__45__cpo4cendE)
_ZN39_INTERNAL_33855ecb_4_k_cu_6b03ce04_84904cuda3std3__45__cpo4cendE:
	.zero		1
	.type		_ZN39_INTERNAL_33855ecb_4_k_cu_6b03ce04_84904cuda3std6ranges3__45__cpo4swapE,@object
	.size		_ZN39_INTERNAL_33855ecb_4_k_cu_6b03ce04_84904cuda3std6ranges3__45__cpo4swapE,(.L_10 - _ZN39_INTERNAL_33855ecb_4_k_cu_6b03ce04_84904cuda3std6ranges3__45__cpo4swapE)
_ZN39_INTERNAL_33855ecb_4_k_cu_6b03ce04_84904cuda3std6ranges3__45__cpo4swapE:
	.zero		1
.L_10:


//--------------------- .nv.constant0._ZN7cutlass13device_kernelINS_4gemm6kernel13GemmUniversalIN4cute5tupleIJiiiiEEENS1_10collective13CollectiveMmaINS1_35MainloopSm100TmaUmmaWarpSpecializedILi5ELi2ELi4ENS5_IJNS4_1CILi1EEESB_SB_EEEEENS5_IJNSA_ILi128EEESE_SE_EEENS_12float_e5m2_tENS5_IJlSB_lEEESG_SH_NS4_8TiledMMAINS4_8MMA_AtomIJNS4_10MMA_TraitsINS4_19SM100_MMA_F8F6F4_SSEJSG_SG_fSE_SE_NS4_17integral_constantINS4_4UMMA5MajorELSO_0EEESP_NSM_INSN_7ScaleInELSQ_0EEESR_EEEEEENS4_6LayoutISC_NS5_IJNSA_ILi0EEESV_SV_EEEEENS5_IJNS4_10UnderscoreESY_SY_EEEEENS4_13SM90_TMA_LOADENS4_14ComposedLayoutINS4_7SwizzleILi3ELi4ELi3EEENS4_18smem_ptr_flag_bitsILi8EEENSU_INS5_IJNSA_ILi8EEESE_EEENS5_IJSE_SB_EEEEEEEvNS4_8identityES11_S1B_vS1C_EENS_8epilogue10collective18CollectiveEpilogueINS1E_23Sm100TmaWarpSpecializedILi2ELi2ELi64ELb0ELb0EEEJSF_NS5_IJNSU_ISE_SB_EENSU_INSA_ILi64EEESB_EEEEESG_SH_SG_SH_NS1E_6fusion15FusionCallbacksIS1I_NS1N_17LinearCombinationISG_fSG_fLNS_15FloatRoundStyleE2EEESF_S1M_JEEENS4_5SM1004TMEM4LOAD26SM100_TMEM_LOAD_32dp32b64xES11_NS12_INS13_ILi2ELi4ELi3EEES16_NSU_INS5_IJS17_S1K_EEENS5_IJS1K_SB_EEEEEEENS4_39AutoVectorizingCopyWithAssumedAlignmentILi128EEENS4_14SM90_TMA_STOREES21_S23_S23_EEEvvEEEEvNT_6ParamsE --------------------------
	.section	.nv.constant0._ZN7cutlass13device_kernelINS_4gemm6kernel13GemmUniversalIN4cute5tupleIJiiiiEEENS1_10collective13CollectiveMmaINS1_35MainloopSm100TmaUmmaWarpSpecializedILi5ELi2ELi4ENS5_IJNS4_1CILi1EEESB_SB_EEEEENS5_IJNSA_ILi128EEESE_SE_EEENS_12float_e5m2_tENS5_IJlSB_lEEESG_SH_NS4_8TiledMMAINS4_8MMA_AtomIJNS4_10MMA_TraitsINS4_19SM100_MMA_F8F6F4_SSEJSG_SG_fSE_SE_NS4_17integral_constantINS4_4UMMA5MajorELSO_0EEESP_NSM_INSN_7ScaleInELSQ_0EEESR_EEEEEENS4_6LayoutISC_NS5_IJNSA_ILi0EEESV_SV_EEEEENS5_IJNS4_10UnderscoreESY_SY_EEEEENS4_13SM90_TMA_LOADENS4_14ComposedLayoutINS4_7SwizzleILi3ELi4ELi3EEENS4_18smem_ptr_flag_bitsILi8EEENSU_INS5_IJNSA_ILi8EEESE_EEENS5_IJSE_SB_EEEEEEEvNS4_8identityES11_S1B_vS1C_EENS_8epilogue10collective18CollectiveEpilogueINS1E_23Sm100TmaWarpSpecializedILi2ELi2ELi64ELb0ELb0EEEJSF_NS5_IJNSU_ISE_SB_EENSU_INSA_ILi64EEESB_EEEEESG_SH_SG_SH_NS1E_6fusion15FusionCallbacksIS1I_NS1N_17LinearCombinationISG_fSG_fLNS_15FloatRoundStyleE2EEESF_S1M_JEEENS4_5SM1004TMEM4LOAD26SM100_TMEM_LOAD_32dp32b64xES11_NS12_INS13_ILi2ELi4ELi3EEES16_NSU_INS5_IJS17_S1K_EEENS5_IJS1K_SB_EEEEEEENS4_39AutoVectorizingCopyWithAssumedAlignmentILi128EEENS4_14SM90_TMA_STOREES21_S23_S23_EEEvvEEEEvNT_6ParamsE,"a",@progbits
	.sectionflags	@""
	.align	4
.nv.constant0._ZN7cutlass13device_kernelINS_4gemm6kernel13GemmUniversalIN4cute5tupleIJiiiiEEENS1_10collective13CollectiveMmaINS1_35MainloopSm100TmaUmmaWarpSpecializedILi5ELi2ELi4ENS5_IJNS4_1CILi1EEESB_SB_EEEEENS5_IJNSA_ILi128EEESE_SE_EEENS_12float_e5m2_tENS5_IJlSB_lEEESG_SH_NS4_8TiledMMAINS4_8MMA_AtomIJNS4_10MMA_TraitsINS4_19SM100_MMA_F8F6F4_SSEJSG_SG_fSE_SE_NS4_17integral_constantINS4_4UMMA5MajorELSO_0EEESP_NSM_INSN_7ScaleInELSQ_0EEESR_EEEEEENS4_6LayoutISC_NS5_IJNSA_ILi0EEESV_SV_EEEEENS5_IJNS4_10UnderscoreESY_SY_EEEEENS4_13SM90_TMA_LOADENS4_14ComposedLayoutINS4_7SwizzleILi3ELi4ELi3EEENS4_18smem_ptr_flag_bitsILi8EEENSU_INS5_IJNSA_ILi8EEESE_EEENS5_IJSE_SB_EEEEEEEvNS4_8identityES11_S1B_vS1C_EENS_8epilogue10collective18CollectiveEpilogueINS1E_23Sm100TmaWarpSpecializedILi2ELi2ELi64ELb0ELb0EEEJSF_NS5_IJNSU_ISE_SB_EENSU_INSA_ILi64EEESB_EEEEESG_SH_SG_SH_NS1E_6fusion15FusionCallbacksIS1I_NS1N_17LinearCombinationISG_fSG_fLNS_15FloatRoundStyleE2EEESF_S1M_JEEENS4_5SM1004TMEM4LOAD26SM100_TMEM_LOAD_32dp32b64xES11_NS12_INS13_ILi2ELi4ELi3EEES16_NSU_INS5_IJS17_S1K_EEENS5_IJS1K_SB_EEEEEEENS4_39AutoVectorizingCopyWithAssumedAlignmentILi128EEENS4_14SM90_TMA_STOREES21_S23_S23_EEEvvEEEEvNT_6ParamsE:
	.zero		2944


//--------------------- SYMBOLS --------------------------

	.type		.nv.reservedSmem.offset0,@object
	.size		.nv.reservedSmem.offset0,0x4
	.type		.nv.reservedSmem.cap,@object
	.size		.nv.reservedSmem.cap,0x4
	.type		__assertfail,@function
